//
// Generated by NVIDIA NVVM Compiler
//
// Compiler Build ID: CL-36424714
// Cuda compilation tools, release 13.0, V13.0.88
// Based on NVVM 20.0.0
//

.version 9.0
.target sm_100
.address_size 64

	// .globl	_Z10matrixMul_P13cublasContext17cublasOperation_tS1_iiifPKfiS3_ifPfi
// _ZZ11matrixMul_2ILi16EEvP13cublasContext17cublasOperation_tS2_iiifPKfiS4_ifPfiE2As has been demoted
// _ZZ11matrixMul_2ILi16EEvP13cublasContext17cublasOperation_tS2_iiifPKfiS4_ifPfiE2Bs has been demoted

.visible .entry _Z10matrixMul_P13cublasContext17cublasOperation_tS1_iiifPKfiS3_ifPfi(
	.param .u64 .ptr .align 1 _Z10matrixMul_P13cublasContext17cublasOperation_tS1_iiifPKfiS3_ifPfi_param_0,
	.param .u32 _Z10matrixMul_P13cublasContext17cublasOperation_tS1_iiifPKfiS3_ifPfi_param_1,
	.param .u32 _Z10matrixMul_P13cublasContext17cublasOperation_tS1_iiifPKfiS3_ifPfi_param_2,
	.param .u32 _Z10matrixMul_P13cublasContext17cublasOperation_tS1_iiifPKfiS3_ifPfi_param_3,
	.param .u32 _Z10matrixMul_P13cublasContext17cublasOperation_tS1_iiifPKfiS3_ifPfi_param_4,
	.param .u32 _Z10matrixMul_P13cublasContext17cublasOperation_tS1_iiifPKfiS3_ifPfi_param_5,
	.param .f32 _Z10matrixMul_P13cublasContext17cublasOperation_tS1_iiifPKfiS3_ifPfi_param_6,
	.param .u64 .ptr .align 1 _Z10matrixMul_P13cublasContext17cublasOperation_tS1_iiifPKfiS3_ifPfi_param_7,
	.param .u32 _Z10matrixMul_P13cublasContext17cublasOperation_tS1_iiifPKfiS3_ifPfi_param_8,
	.param .u64 .ptr .align 1 _Z10matrixMul_P13cublasContext17cublasOperation_tS1_iiifPKfiS3_ifPfi_param_9,
	.param .u32 _Z10matrixMul_P13cublasContext17cublasOperation_tS1_iiifPKfiS3_ifPfi_param_10,
	.param .f32 _Z10matrixMul_P13cublasContext17cublasOperation_tS1_iiifPKfiS3_ifPfi_param_11,
	.param .u64 .ptr .align 1 _Z10matrixMul_P13cublasContext17cublasOperation_tS1_iiifPKfiS3_ifPfi_param_12,
	.param .u32 _Z10matrixMul_P13cublasContext17cublasOperation_tS1_iiifPKfiS3_ifPfi_param_13
)
{
	.reg .pred 	%p<18>;
	.reg .b32 	%r<132>;
	.reg .b32 	%f<75>;
	.reg .b64 	%rd<70>;

	ld.param.u32 	%r28, [_Z10matrixMul_P13cublasContext17cublasOperation_tS1_iiifPKfiS3_ifPfi_param_1];
	ld.param.u32 	%r29, [_Z10matrixMul_P13cublasContext17cublasOperation_tS1_iiifPKfiS3_ifPfi_param_2];
	ld.param.u32 	%r30, [_Z10matrixMul_P13cublasContext17cublasOperation_tS1_iiifPKfiS3_ifPfi_param_5];
	ld.param.u64 	%rd4, [_Z10matrixMul_P13cublasContext17cublasOperation_tS1_iiifPKfiS3_ifPfi_param_7];
	ld.param.u32 	%r31, [_Z10matrixMul_P13cublasContext17cublasOperation_tS1_iiifPKfiS3_ifPfi_param_8];
	ld.param.u64 	%rd5, [_Z10matrixMul_P13cublasContext17cublasOperation_tS1_iiifPKfiS3_ifPfi_param_9];
	ld.param.u32 	%r32, [_Z10matrixMul_P13cublasContext17cublasOperation_tS1_iiifPKfiS3_ifPfi_param_10];
	cvta.to.global.u64 	%rd1, %rd5;
	cvta.to.global.u64 	%rd2, %rd4;
	mov.u32 	%r1, %ctaid.x;
	mov.u32 	%r2, %ctaid.y;
	setp.lt.s32 	%p1, %r30, 1;
	mov.f32 	%f74, 0f00000000;
	@%p1 bra 	$L__BB0_12;
	mul.lo.s32 	%r3, %r31, %r2;
	mul.lo.s32 	%r4, %r32, %r1;
	and.b32  	%r5, %r30, 7;
	setp.lt.u32 	%p2, %r30, 8;
	mov.f32 	%f74, 0f00000000;
	mov.b32 	%r130, 0;
	@%p2 bra 	$L__BB0_4;
	and.b32  	%r130, %r30, 2147483640;
	neg.s32 	%r128, %r130;
	add.s32 	%r127, %r4, 3;
	shl.b32 	%r9, %r32, 3;
	shl.b32 	%r10, %r31, 3;
	add.s32 	%r124, %r3, 3;
	mov.f32 	%f74, 0f00000000;
	mov.u32 	%r125, %r2;
	mov.u32 	%r126, %r1;
$L__BB0_3:
	.pragma "nounroll";
	setp.eq.s32 	%p3, %r29, 1;
	setp.eq.s32 	%p4, %r28, 1;
	add.s32 	%r35, %r124, -3;
	selp.b32 	%r36, %r35, %r125, %p4;
	add.s32 	%r37, %r127, -3;
	selp.b32 	%r38, %r126, %r37, %p3;
	mul.wide.s32 	%rd6, %r36, 4;
	add.s64 	%rd7, %rd2, %rd6;
	ld.global.f32 	%f19, [%rd7];
	mul.wide.s32 	%rd8, %r38, 4;
	add.s64 	%rd9, %rd1, %rd8;
	ld.global.f32 	%f20, [%rd9];
	fma.rn.f32 	%f21, %f19, %f20, %f74;
	add.s32 	%r39, %r124, -2;
	add.s32 	%r40, %r31, %r125;
	selp.b32 	%r41, %r39, %r40, %p4;
	add.s32 	%r42, %r127, -2;
	add.s32 	%r43, %r32, %r126;
	selp.b32 	%r44, %r43, %r42, %p3;
	mul.wide.s32 	%rd10, %r41, 4;
	add.s64 	%rd11, %rd2, %rd10;
	ld.global.f32 	%f22, [%rd11];
	mul.wide.s32 	%rd12, %r44, 4;
	add.s64 	%rd13, %rd1, %rd12;
	ld.global.f32 	%f23, [%rd13];
	fma.rn.f32 	%f24, %f22, %f23, %f21;
	add.s32 	%r45, %r124, -1;
	add.s32 	%r46, %r31, %r40;
	selp.b32 	%r47, %r45, %r46, %p4;
	add.s32 	%r48, %r127, -1;
	add.s32 	%r49, %r32, %r43;
	selp.b32 	%r50, %r49, %r48, %p3;
	mul.wide.s32 	%rd14, %r47, 4;
	add.s64 	%rd15, %rd2, %rd14;
	ld.global.f32 	%f25, [%rd15];
	mul.wide.s32 	%rd16, %r50, 4;
	add.s64 	%rd17, %rd1, %rd16;
	ld.global.f32 	%f26, [%rd17];
	fma.rn.f32 	%f27, %f25, %f26, %f24;
	add.s32 	%r51, %r124, 4;
	add.s32 	%r52, %r31, %r46;
	selp.b32 	%r53, %r124, %r52, %p4;
	add.s32 	%r54, %r127, 4;
	add.s32 	%r55, %r32, %r49;
	selp.b32 	%r56, %r55, %r127, %p3;
	mul.wide.s32 	%rd18, %r53, 4;
	add.s64 	%rd19, %rd2, %rd18;
	ld.global.f32 	%f28, [%rd19];
	mul.wide.s32 	%rd20, %r56, 4;
	add.s64 	%rd21, %rd1, %rd20;
	ld.global.f32 	%f29, [%rd21];
	fma.rn.f32 	%f30, %f28, %f29, %f27;
	add.s32 	%r57, %r124, 1;
	add.s32 	%r58, %r31, %r52;
	selp.b32 	%r59, %r57, %r58, %p4;
	add.s32 	%r60, %r127, 1;
	add.s32 	%r61, %r32, %r55;
	selp.b32 	%r62, %r61, %r60, %p3;
	mul.wide.s32 	%rd22, %r59, 4;
	add.s64 	%rd23, %rd2, %rd22;
	ld.global.f32 	%f31, [%rd23];
	mul.wide.s32 	%rd24, %r62, 4;
	add.s64 	%rd25, %rd1, %rd24;
	ld.global.f32 	%f32, [%rd25];
	fma.rn.f32 	%f33, %f31, %f32, %f30;
	add.s32 	%r63, %r124, 2;
	add.s32 	%r64, %r31, %r58;
	selp.b32 	%r65, %r63, %r64, %p4;
	add.s32 	%r66, %r127, 2;
	add.s32 	%r67, %r32, %r61;
	selp.b32 	%r68, %r67, %r66, %p3;
	mul.wide.s32 	%rd26, %r65, 4;
	add.s64 	%rd27, %rd2, %rd26;
	ld.global.f32 	%f34, [%rd27];
	mul.wide.s32 	%rd28, %r68, 4;
	add.s64 	%rd29, %rd1, %rd28;
	ld.global.f32 	%f35, [%rd29];
	fma.rn.f32 	%f36, %f34, %f35, %f33;
	add.s32 	%r69, %r124, 3;
	add.s32 	%r70, %r31, %r64;
	selp.b32 	%r71, %r69, %r70, %p4;
	add.s32 	%r72, %r127, 3;
	add.s32 	%r73, %r32, %r67;
	selp.b32 	%r74, %r73, %r72, %p3;
	mul.wide.s32 	%rd30, %r71, 4;
	add.s64 	%rd31, %rd2, %rd30;
	ld.global.f32 	%f37, [%rd31];
	mul.wide.s32 	%rd32, %r74, 4;
	add.s64 	%rd33, %rd1, %rd32;
	ld.global.f32 	%f38, [%rd33];
	fma.rn.f32 	%f39, %f37, %f38, %f36;
	add.s32 	%r75, %r31, %r70;
	selp.b32 	%r76, %r51, %r75, %p4;
	add.s32 	%r77, %r32, %r73;
	selp.b32 	%r78, %r77, %r54, %p3;
	mul.wide.s32 	%rd34, %r76, 4;
	add.s64 	%rd35, %rd2, %rd34;
	ld.global.f32 	%f40, [%rd35];
	mul.wide.s32 	%rd36, %r78, 4;
	add.s64 	%rd37, %rd1, %rd36;
	ld.global.f32 	%f41, [%rd37];
	fma.rn.f32 	%f74, %f40, %f41, %f39;
	add.s32 	%r128, %r128, 8;
	add.s32 	%r127, %r127, 8;
	add.s32 	%r126, %r126, %r9;
	add.s32 	%r125, %r125, %r10;
	add.s32 	%r124, %r124, 8;
	setp.ne.s32 	%p5, %r128, 0;
	@%p5 bra 	$L__BB0_3;
$L__BB0_4:
	setp.eq.s32 	%p6, %r5, 0;
	@%p6 bra 	$L__BB0_12;
	and.b32  	%r23, %r30, 3;
	setp.lt.u32 	%p7, %r5, 4;
	@%p7 bra 	$L__BB0_7;
	setp.eq.s32 	%p8, %r29, 1;
	setp.eq.s32 	%p9, %r28, 1;
	add.s32 	%r79, %r130, %r3;
	mad.lo.s32 	%r80, %r130, %r31, %r2;
	selp.b32 	%r81, %r79, %r80, %p9;
	mad.lo.s32 	%r82, %r130, %r32, %r1;
	add.s32 	%r83, %r130, %r4;
	selp.b32 	%r84, %r82, %r83, %p8;
	mul.wide.s32 	%rd38, %r81, 4;
	add.s64 	%rd39, %rd2, %rd38;
	ld.global.f32 	%f43, [%rd39];
	mul.wide.s32 	%rd40, %r84, 4;
	add.s64 	%rd41, %rd1, %rd40;
	ld.global.f32 	%f44, [%rd41];
	fma.rn.f32 	%f45, %f43, %f44, %f74;
	add.s32 	%r85, %r79, 1;
	add.s32 	%r86, %r80, %r31;
	selp.b32 	%r87, %r85, %r86, %p9;
	add.s32 	%r88, %r82, %r32;
	add.s32 	%r89, %r83, 1;
	selp.b32 	%r90, %r88, %r89, %p8;
	mul.wide.s32 	%rd42, %r87, 4;
	add.s64 	%rd43, %rd2, %rd42;
	ld.global.f32 	%f46, [%rd43];
	mul.wide.s32 	%rd44, %r90, 4;
	add.s64 	%rd45, %rd1, %rd44;
	ld.global.f32 	%f47, [%rd45];
	fma.rn.f32 	%f48, %f46, %f47, %f45;
	add.s32 	%r91, %r79, 2;
	add.s32 	%r92, %r86, %r31;
	selp.b32 	%r93, %r91, %r92, %p9;
	add.s32 	%r94, %r88, %r32;
	add.s32 	%r95, %r83, 2;
	selp.b32 	%r96, %r94, %r95, %p8;
	mul.wide.s32 	%rd46, %r93, 4;
	add.s64 	%rd47, %rd2, %rd46;
	ld.global.f32 	%f49, [%rd47];
	mul.wide.s32 	%rd48, %r96, 4;
	add.s64 	%rd49, %rd1, %rd48;
	ld.global.f32 	%f50, [%rd49];
	fma.rn.f32 	%f51, %f49, %f50, %f48;
	add.s32 	%r97, %r79, 3;
	add.s32 	%r98, %r92, %r31;
	selp.b32 	%r99, %r97, %r98, %p9;
	add.s32 	%r100, %r94, %r32;
	add.s32 	%r101, %r83, 3;
	selp.b32 	%r102, %r100, %r101, %p8;
	mul.wide.s32 	%rd50, %r99, 4;
	add.s64 	%rd51, %rd2, %rd50;
	ld.global.f32 	%f52, [%rd51];
	mul.wide.s32 	%rd52, %r102, 4;
	add.s64 	%rd53, %rd1, %rd52;
	ld.global.f32 	%f53, [%rd53];
	fma.rn.f32 	%f74, %f52, %f53, %f51;
	add.s32 	%r130, %r130, 4;
$L__BB0_7:
	setp.eq.s32 	%p10, %r23, 0;
	@%p10 bra 	$L__BB0_12;
	setp.eq.s32 	%p11, %r23, 1;
	@%p11 bra 	$L__BB0_10;
	setp.eq.s32 	%p12, %r29, 1;
	setp.eq.s32 	%p13, %r28, 1;
	add.s32 	%r103, %r130, %r3;
	mad.lo.s32 	%r104, %r130, %r31, %r2;
	selp.b32 	%r105, %r103, %r104, %p13;
	mad.lo.s32 	%r106, %r130, %r32, %r1;
	add.s32 	%r107, %r130, %r4;
	selp.b32 	%r108, %r106, %r107, %p12;
	mul.wide.s32 	%rd54, %r105, 4;
	add.s64 	%rd55, %rd2, %rd54;
	ld.global.f32 	%f55, [%rd55];
	mul.wide.s32 	%rd56, %r108, 4;
	add.s64 	%rd57, %rd1, %rd56;
	ld.global.f32 	%f56, [%rd57];
	fma.rn.f32 	%f57, %f55, %f56, %f74;
	add.s32 	%r109, %r103, 1;
	add.s32 	%r110, %r104, %r31;
	selp.b32 	%r111, %r109, %r110, %p13;
	add.s32 	%r112, %r106, %r32;
	add.s32 	%r113, %r107, 1;
	selp.b32 	%r114, %r112, %r113, %p12;
	mul.wide.s32 	%rd58, %r111, 4;
	add.s64 	%rd59, %rd2, %rd58;
	ld.global.f32 	%f58, [%rd59];
	mul.wide.s32 	%rd60, %r114, 4;
	add.s64 	%rd61, %rd1, %rd60;
	ld.global.f32 	%f59, [%rd61];
	fma.rn.f32 	%f74, %f58, %f59, %f57;
	add.s32 	%r130, %r130, 2;
$L__BB0_10:
	and.b32  	%r115, %r30, 1;
	setp.eq.b32 	%p14, %r115, 1;
	not.pred 	%p15, %p14;
	@%p15 bra 	$L__BB0_12;
	setp.eq.s32 	%p16, %r29, 1;
	setp.eq.s32 	%p17, %r28, 1;
	add.s32 	%r116, %r130, %r3;
	mad.lo.s32 	%r117, %r130, %r31, %r2;
	selp.b32 	%r118, %r116, %r117, %p17;
	mad.lo.s32 	%r119, %r130, %r32, %r1;
	add.s32 	%r120, %r130, %r4;
	selp.b32 	%r121, %r119, %r120, %p16;
	mul.wide.s32 	%rd62, %r118, 4;
	add.s64 	%rd63, %rd2, %rd62;
	ld.global.f32 	%f60, [%rd63];
	mul.wide.s32 	%rd64, %r121, 4;
	add.s64 	%rd65, %rd1, %rd64;
	ld.global.f32 	%f61, [%rd65];
	fma.rn.f32 	%f74, %f60, %f61, %f74;
$L__BB0_12:
	ld.param.u32 	%r123, [_Z10matrixMul_P13cublasContext17cublasOperation_tS1_iiifPKfiS3_ifPfi_param_13];
	ld.param.u64 	%rd69, [_Z10matrixMul_P13cublasContext17cublasOperation_tS1_iiifPKfiS3_ifPfi_param_12];
	ld.param.f32 	%f66, [_Z10matrixMul_P13cublasContext17cublasOperation_tS1_iiifPKfiS3_ifPfi_param_11];
	ld.param.f32 	%f65, [_Z10matrixMul_P13cublasContext17cublasOperation_tS1_iiifPKfiS3_ifPfi_param_6];
	cvta.to.global.u64 	%rd66, %rd69;
	mad.lo.s32 	%r122, %r123, %r1, %r2;
	mul.wide.s32 	%rd67, %r122, 4;
	add.s64 	%rd68, %rd66, %rd67;
	ld.global.f32 	%f62, [%rd68];
	mul.f32 	%f63, %f66, %f62;
	fma.rn.f32 	%f64, %f65, %f74, %f63;
	st.global.f32 	[%rd68], %f64;
	ret;

}
	// .globl	_Z11matrixMul_2ILi16EEvP13cublasContext17cublasOperation_tS2_iiifPKfiS4_ifPfi
.visible .entry _Z11matrixMul_2ILi16EEvP13cublasContext17cublasOperation_tS2_iiifPKfiS4_ifPfi(
	.param .u64 .ptr .align 1 _Z11matrixMul_2ILi16EEvP13cublasContext17cublasOperation_tS2_iiifPKfiS4_ifPfi_param_0,
	.param .u32 _Z11matrixMul_2ILi16EEvP13cublasContext17cublasOperation_tS2_iiifPKfiS4_ifPfi_param_1,
	.param .u32 _Z11matrixMul_2ILi16EEvP13cublasContext17cublasOperation_tS2_iiifPKfiS4_ifPfi_param_2,
	.param .u32 _Z11matrixMul_2ILi16EEvP13cublasContext17cublasOperation_tS2_iiifPKfiS4_ifPfi_param_3,
	.param .u32 _Z11matrixMul_2ILi16EEvP13cublasContext17cublasOperation_tS2_iiifPKfiS4_ifPfi_param_4,
	.param .u32 _Z11matrixMul_2ILi16EEvP13cublasContext17cublasOperation_tS2_iiifPKfiS4_ifPfi_param_5,
	.param .f32 _Z11matrixMul_2ILi16EEvP13cublasContext17cublasOperation_tS2_iiifPKfiS4_ifPfi_param_6,
	.param .u64 .ptr .align 1 _Z11matrixMul_2ILi16EEvP13cublasContext17cublasOperation_tS2_iiifPKfiS4_ifPfi_param_7,
	.param .u32 _Z11matrixMul_2ILi16EEvP13cublasContext17cublasOperation_tS2_iiifPKfiS4_ifPfi_param_8,
	.param .u64 .ptr .align 1 _Z11matrixMul_2ILi16EEvP13cublasContext17cublasOperation_tS2_iiifPKfiS4_ifPfi_param_9,
	.param .u32 _Z11matrixMul_2ILi16EEvP13cublasContext17cublasOperation_tS2_iiifPKfiS4_ifPfi_param_10,
	.param .f32 _Z11matrixMul_2ILi16EEvP13cublasContext17cublasOperation_tS2_iiifPKfiS4_ifPfi_param_11,
	.param .u64 .ptr .align 1 _Z11matrixMul_2ILi16EEvP13cublasContext17cublasOperation_tS2_iiifPKfiS4_ifPfi_param_12,
	.param .u32 _Z11matrixMul_2ILi16EEvP13cublasContext17cublasOperation_tS2_iiifPKfiS4_ifPfi_param_13
)
{
	.reg .pred 	%p<14>;
	.reg .b32 	%r<68>;
	.reg .b32 	%f<68>;
	.reg .b64 	%rd<16>;
	// demoted variable
	.shared .align 4 .b8 _ZZ11matrixMul_2ILi16EEvP13cublasContext17cublasOperation_tS2_iiifPKfiS4_ifPfiE2As[1024];
	// demoted variable
	.shared .align 4 .b8 _ZZ11matrixMul_2ILi16EEvP13cublasContext17cublasOperation_tS2_iiifPKfiS4_ifPfiE2Bs[1024];
	ld.param.u32 	%r30, [_Z11matrixMul_2ILi16EEvP13cublasContext17cublasOperation_tS2_iiifPKfiS4_ifPfi_param_1];
	ld.param.u32 	%r31, [_Z11matrixMul_2ILi16EEvP13cublasContext17cublasOperation_tS2_iiifPKfiS4_ifPfi_param_2];
	ld.param.u32 	%r32, [_Z11matrixMul_2ILi16EEvP13cublasContext17cublasOperation_tS2_iiifPKfiS4_ifPfi_param_3];
	ld.param.u32 	%r33, [_Z11matrixMul_2ILi16EEvP13cublasContext17cublasOperation_tS2_iiifPKfiS4_ifPfi_param_4];
	ld.param.u32 	%r34, [_Z11matrixMul_2ILi16EEvP13cublasContext17cublasOperation_tS2_iiifPKfiS4_ifPfi_param_5];
	ld.param.f32 	%f8, [_Z11matrixMul_2ILi16EEvP13cublasContext17cublasOperation_tS2_iiifPKfiS4_ifPfi_param_6];
	ld.param.u32 	%r35, [_Z11matrixMul_2ILi16EEvP13cublasContext17cublasOperation_tS2_iiifPKfiS4_ifPfi_param_8];
	ld.param.u32 	%r36, [_Z11matrixMul_2ILi16EEvP13cublasContext17cublasOperation_tS2_iiifPKfiS4_ifPfi_param_10];
	ld.param.f32 	%f9, [_Z11matrixMul_2ILi16EEvP13cublasContext17cublasOperation_tS2_iiifPKfiS4_ifPfi_param_11];
	mov.u32 	%r1, %ctaid.x;
	mov.u32 	%r2, %ctaid.y;
	mov.u32 	%r3, %tid.x;
	mov.u32 	%r4, %tid.y;
	setp.lt.s32 	%p1, %r34, 1;
	mov.f32 	%f67, 0f00000000;
	@%p1 bra 	$L__BB1_7;
	ld.param.u64 	%rd14, [_Z11matrixMul_2ILi16EEvP13cublasContext17cublasOperation_tS2_iiifPKfiS4_ifPfi_param_9];
	ld.param.u64 	%rd13, [_Z11matrixMul_2ILi16EEvP13cublasContext17cublasOperation_tS2_iiifPKfiS4_ifPfi_param_7];
	add.s32 	%r38, %r34, 15;
	shr.u32 	%r39, %r38, 4;
	shl.b32 	%r40, %r2, 4;
	add.s32 	%r5, %r40, %r4;
	shl.b32 	%r41, %r4, 6;
	mov.u32 	%r42, _ZZ11matrixMul_2ILi16EEvP13cublasContext17cublasOperation_tS2_iiifPKfiS4_ifPfiE2As;
	add.s32 	%r6, %r42, %r41;
	shl.b32 	%r43, %r1, 4;
	add.s32 	%r7, %r43, %r3;
	neg.s32 	%r67, %r39;
	mad.lo.s32 	%r44, %r4, %r36, %r3;
	add.s32 	%r66, %r44, %r43;
	shl.b32 	%r10, %r36, 4;
	mad.lo.s32 	%r65, %r36, %r7, %r4;
	mad.lo.s32 	%r63, %r35, %r5, %r3;
	mad.lo.s32 	%r45, %r3, %r35, %r4;
	add.s32 	%r62, %r45, %r40;
	shl.b32 	%r14, %r35, 4;
	cvta.to.global.u64 	%rd1, %rd13;
	cvta.to.global.u64 	%rd2, %rd14;
	mov.f32 	%f67, 0f00000000;
	mov.u32 	%r61, %r3;
	mov.u32 	%r64, %r4;
$L__BB1_2:
	setp.ge.s32 	%p2, %r5, %r32;
	setp.ge.s32 	%p3, %r61, %r34;
	or.pred  	%p4, %p2, %p3;
	mov.f32 	%f65, 0f00000000;
	@%p4 bra 	$L__BB1_4;
	setp.eq.s32 	%p5, %r30, 1;
	selp.b32 	%r46, %r63, %r62, %p5;
	mul.wide.s32 	%rd6, %r46, 4;
	add.s64 	%rd7, %rd1, %rd6;
	ld.global.f32 	%f65, [%rd7];
$L__BB1_4:
	setp.ge.s32 	%p6, %r7, %r33;
	shl.b32 	%r47, %r3, 2;
	add.s32 	%r48, %r6, %r47;
	st.shared.f32 	[%r48], %f65;
	setp.ge.s32 	%p7, %r64, %r34;
	or.pred  	%p8, %p7, %p6;
	mov.f32 	%f66, 0f00000000;
	@%p8 bra 	$L__BB1_6;
	setp.eq.s32 	%p9, %r31, 1;
	selp.b32 	%r49, %r66, %r65, %p9;
	mul.wide.s32 	%rd8, %r49, 4;
	add.s64 	%rd9, %rd2, %rd8;
	ld.global.f32 	%f66, [%rd9];
$L__BB1_6:
	shl.b32 	%r50, %r4, 6;
	mov.u32 	%r51, _ZZ11matrixMul_2ILi16EEvP13cublasContext17cublasOperation_tS2_iiifPKfiS4_ifPfiE2Bs;
	shl.b32 	%r52, %r3, 2;
	add.s32 	%r53, %r51, %r52;
	add.s32 	%r54, %r53, %r50;
	st.shared.f32 	[%r54], %f66;
	bar.sync 	0;
	ld.shared.f32 	%f14, [%r6];
	ld.shared.f32 	%f15, [%r53];
	fma.rn.f32 	%f16, %f14, %f15, %f67;
	ld.shared.f32 	%f17, [%r6+4];
	ld.shared.f32 	%f18, [%r53+64];
	fma.rn.f32 	%f19, %f17, %f18, %f16;
	ld.shared.f32 	%f20, [%r6+8];
	ld.shared.f32 	%f21, [%r53+128];
	fma.rn.f32 	%f22, %f20, %f21, %f19;
	ld.shared.f32 	%f23, [%r6+12];
	ld.shared.f32 	%f24, [%r53+192];
	fma.rn.f32 	%f25, %f23, %f24, %f22;
	ld.shared.f32 	%f26, [%r6+16];
	ld.shared.f32 	%f27, [%r53+256];
	fma.rn.f32 	%f28, %f26, %f27, %f25;
	ld.shared.f32 	%f29, [%r6+20];
	ld.shared.f32 	%f30, [%r53+320];
	fma.rn.f32 	%f31, %f29, %f30, %f28;
	ld.shared.f32 	%f32, [%r6+24];
	ld.shared.f32 	%f33, [%r53+384];
	fma.rn.f32 	%f34, %f32, %f33, %f31;
	ld.shared.f32 	%f35, [%r6+28];
	ld.shared.f32 	%f36, [%r53+448];
	fma.rn.f32 	%f37, %f35, %f36, %f34;
	ld.shared.f32 	%f38, [%r6+32];
	ld.shared.f32 	%f39, [%r53+512];
	fma.rn.f32 	%f40, %f38, %f39, %f37;
	ld.shared.f32 	%f41, [%r6+36];
	ld.shared.f32 	%f42, [%r53+576];
	fma.rn.f32 	%f43, %f41, %f42, %f40;
	ld.shared.f32 	%f44, [%r6+40];
	ld.shared.f32 	%f45, [%r53+640];
	fma.rn.f32 	%f46, %f44, %f45, %f43;
	ld.shared.f32 	%f47, [%r6+44];
	ld.shared.f32 	%f48, [%r53+704];
	fma.rn.f32 	%f49, %f47, %f48, %f46;
	ld.shared.f32 	%f50, [%r6+48];
	ld.shared.f32 	%f51, [%r53+768];
	fma.rn.f32 	%f52, %f50, %f51, %f49;
	ld.shared.f32 	%f53, [%r6+52];
	ld.shared.f32 	%f54, [%r53+832];
	fma.rn.f32 	%f55, %f53, %f54, %f52;
	ld.shared.f32 	%f56, [%r6+56];
	ld.shared.f32 	%f57, [%r53+896];
	fma.rn.f32 	%f58, %f56, %f57, %f55;
	ld.shared.f32 	%f59, [%r6+60];
	ld.shared.f32 	%f60, [%r53+960];
	fma.rn.f32 	%f67, %f59, %f60, %f58;
	bar.sync 	0;
	add.s32 	%r67, %r67, 1;
	setp.ne.s32 	%p10, %r67, 0;
	add.s32 	%r66, %r66, %r10;
	add.s32 	%r65, %r65, 16;
	add.s32 	%r64, %r64, 16;
	add.s32 	%r63, %r63, 16;
	add.s32 	%r62, %r62, %r14;
	add.s32 	%r61, %r61, 16;
	@%p10 bra 	$L__BB1_2;
$L__BB1_7:
	ld.param.u32 	%r60, [_Z11matrixMul_2ILi16EEvP13cublasContext17cublasOperation_tS2_iiifPKfiS4_ifPfi_param_13];
	shl.b32 	%r55, %r1, 4;
	add.s32 	%r56, %r55, %r3;
	shl.b32 	%r58, %r2, 4;
	add.s32 	%r59, %r58, %r4;
	mad.lo.s32 	%r29, %r60, %r56, %r59;
	setp.ge.s32 	%p11, %r59, %r32;
	setp.ge.s32 	%p12, %r56, %r33;
	or.pred  	%p13, %p11, %p12;
	@%p13 bra 	$L__BB1_9;
	ld.param.u64 	%rd15, [_Z11matrixMul_2ILi16EEvP13cublasContext17cublasOperation_tS2_iiifPKfiS4_ifPfi_param_12];
	cvta.to.global.u64 	%rd10, %rd15;
	mul.wide.s32 	%rd11, %r29, 4;
	add.s64 	%rd12, %rd10, %rd11;
	ld.global.f32 	%f61, [%rd12];
	mul.f32 	%f62, %f9, %f61;
	fma.rn.f32 	%f63, %f8, %f67, %f62;
	st.global.f32 	[%rd12], %f63;
$L__BB1_9:
	ret;

}


// ===== COMPILED SASS (sm_100) =====

	.target	sm_100

	.elftype	@"ET_EXEC"


//--------------------- .note.nv.tkinfo           --------------------------
	.section	.note.nv.tkinfo,"",@"SHT_NOTE"
	.sectionflags	@"SHF_NOTE_NV_TKINFO"
	.tkinfo
        /*0018*/ 	.word	0x00000002
        /*0030*/ 	.string	""
        /*0030*/ 	.string	"ptxas"
        /*0030*/ 	.string	"Cuda compilation tools, release 13.0, V13.0.88"
        /*0030*/ 	.string	"Build cuda_13.0.r13.0/compiler.36424714_0"
        /*0030*/ 	.string	"-arch sm_100 -m 64 "



//--------------------- .note.nv.cuinfo           --------------------------
	.section	.note.nv.cuinfo,"",@"SHT_NOTE"
	.sectionflags	@"SHF_NOTE_NV_CUINFO"
        /*0018*/ 	.short	0x0002
        /*001a*/ 	.short	0x0064
        /*001c*/ 	.short	0x0082
	.zero		2


//--------------------- .nv.info                  --------------------------
	.section	.nv.info,"",@"SHT_CUDA_INFO"
	.align	4


	//----- nvinfo : EIATTR_REGCOUNT
	.align		4
        /*0000*/ 	.byte	0x04, 0x2f
        /*0002*/ 	.short	(.L_1 - .L_0)
	.align		4
.L_0:
        /*0004*/ 	.word	index@(_Z10matrixMul_P13cublasContext17cublasOperation_tS1_iiifPKfiS3_ifPfi)
        /*0008*/ 	.word	0x00000020


	//----- nvinfo : EIATTR_FRAME_SIZE
	.align		4
.L_1:
        /*000c*/ 	.byte	0x04, 0x11
        /*000e*/ 	.short	(.L_3 - .L_2)
	.align		4
.L_2:
        /*0010*/ 	.word	index@(_Z10matrixMul_P13cublasContext17cublasOperation_tS1_iiifPKfiS3_ifPfi)
        /*0014*/ 	.word	0x00000000


	//----- nvinfo : EIATTR_REGCOUNT
	.align		4
.L_3:
        /*0018*/ 	.byte	0x04, 0x2f
        /*001a*/ 	.short	(.L_5 - .L_4)
	.align		4
.L_4:
        /*001c*/ 	.word	index@(_Z11matrixMul_2ILi16EEvP13cublasContext17cublasOperation_tS2_iiifPKfiS4_ifPfi)
        /*0020*/ 	.word	0x00000020


	//----- nvinfo : EIATTR_FRAME_SIZE
	.align		4
.L_5:
        /*0024*/ 	.byte	0x04, 0x11
        /*0026*/ 	.short	(.L_7 - .L_6)
	.align		4
.L_6:
        /*0028*/ 	.word	index@(_Z11matrixMul_2ILi16EEvP13cublasContext17cublasOperation_tS2_iiifPKfiS4_ifPfi)
        /*002c*/ 	.word	0x00000000


	//----- nvinfo : EIATTR_MIN_STACK_SIZE
	.align		4
.L_7:
        /*0030*/ 	.byte	0x04, 0x12
        /*0032*/ 	.short	(.L_9 - .L_8)
	.align		4
.L_8:
        /*0034*/ 	.word	index@(_Z11matrixMul_2ILi16EEvP13cublasContext17cublasOperation_tS2_iiifPKfiS4_ifPfi)
        /*0038*/ 	.word	0x00000000


	//----- nvinfo : EIATTR_MIN_STACK_SIZE
	.align		4
.L_9:
        /*003c*/ 	.byte	0x04, 0x12
        /*003e*/ 	.short	(.L_11 - .L_10)
	.align		4
.L_10:
        /*0040*/ 	.word	index@(_Z10matrixMul_P13cublasContext17cublasOperation_tS1_iiifPKfiS3_ifPfi)
        /*0044*/ 	.word	0x00000000
.L_11:


//--------------------- .nv.compat                --------------------------
	.section	.nv.compat,"",@"SHT_CUDA_COMPAT_INFO"
	.align	4
        /*0000*/ 	.byte	0x02, 0x09, 0x00, 0x00, 0x02, 0x02, 0x01, 0x00, 0x02, 0x05, 0x05, 0x00, 0x03, 0x07, 0x01, 0x01
        /*0010*/ 	.byte	0x02, 0x03, 0x00, 0x00, 0x02, 0x06, 0x01, 0x00, 0x04, 0x0b, 0x08, 0x00, 0x09, 0x00, 0x00, 0x00
        /*0020*/ 	.byte	0x00, 0x00, 0x00, 0x00


//--------------------- .nv.info._Z11matrixMul_2ILi16EEvP13cublasContext17cublasOperation_tS2_iiifPKfiS4_ifPfi --------------------------
	.section	.nv.info._Z11matrixMul_2ILi16EEvP13cublasContext17cublasOperation_tS2_iiifPKfiS4_ifPfi,"",@"SHT_CUDA_INFO"
	.sectionflags	@""
	.align	4


	//----- nvinfo : EIATTR_CUDA_API_VERSION
	.align		4
        /*0000*/ 	.byte	0x04, 0x37
        /*0002*/ 	.short	(.L_13 - .L_12)
.L_12:
        /*0004*/ 	.word	0x00000082


	//----- nvinfo : EIATTR_KPARAM_INFO
	.align		4
.L_13:
        /*0008*/ 	.byte	0x04, 0x17
        /*000a*/ 	.short	(.L_15 - .L_14)
.L_14:
        /*000c*/ 	.word	0x00000000
        /*0010*/ 	.short	0x000d
        /*0012*/ 	.short	0x0048
        /*0014*/ 	.byte	0x00, 0xf0, 0x11, 0x00


	//----- nvinfo : EIATTR_KPARAM_INFO
	.align		4
.L_15:
        /*0018*/ 	.byte	0x04, 0x17
        /*001a*/ 	.short	(.L_17 - .L_16)
.L_16:
        /*001c*/ 	.word	0x00000000
        /*0020*/ 	.short	0x000c
        /*0022*/ 	.short	0x0040
        /*0024*/ 	.byte	0x00, 0xf5, 0x21, 0x00


	//----- nvinfo : EIATTR_KPARAM_INFO
	.align		4
.L_17:
        /*0028*/ 	.byte	0x04, 0x17
        /*002a*/ 	.short	(.L_19 - .L_18)
.L_18:
        /*002c*/ 	.word	0x00000000
        /*0030*/ 	.short	0x000b
        /*0032*/ 	.short	0x003c
        /*0034*/ 	.byte	0x00, 0xf0, 0x11, 0x00


	//----- nvinfo : EIATTR_KPARAM_INFO
	.align		4
.L_19:
        /*0038*/ 	.byte	0x04, 0x17
        /*003a*/ 	.short	(.L_21 - .L_20)
.L_20:
        /*003c*/ 	.word	0x00000000
        /*0040*/ 	.short	0x000a
        /*0042*/ 	.short	0x0038
        /*0044*/ 	.byte	0x00, 0xf0, 0x11, 0x00


	//----- nvinfo : EIATTR_KPARAM_INFO
	.align		4
.L_21:
        /*0048*/ 	.byte	0x04, 0x17
        /*004a*/ 	.short	(.L_23 - .L_22)
.L_22:
        /*004c*/ 	.word	0x00000000
        /*0050*/ 	.short	0x0009
        /*0052*/ 	.short	0x0030
        /*0054*/ 	.byte	0x00, 0xf5, 0x21, 0x00


	//----- nvinfo : EIATTR_KPARAM_INFO
	.align		4
.L_23:
        /*0058*/ 	.byte	0x04, 0x17
        /*005a*/ 	.short	(.L_25 - .L_24)
.L_24:
        /*005c*/ 	.word	0x00000000
        /*0060*/ 	.short	0x0008
        /*0062*/ 	.short	0x0028
        /*0064*/ 	.byte	0x00, 0xf0, 0x11, 0x00


	//----- nvinfo : EIATTR_KPARAM_INFO
	.align		4
.L_25:
        /*0068*/ 	.byte	0x04, 0x17
        /*006a*/ 	.short	(.L_27 - .L_26)
.L_26:
        /*006c*/ 	.word	0x00000000
        /*0070*/ 	.short	0x0007
        /*0072*/ 	.short	0x0020
        /*0074*/ 	.byte	0x00, 0xf5, 0x21, 0x00


	//----- nvinfo : EIATTR_KPARAM_INFO
	.align		4
.L_27:
        /*0078*/ 	.byte	0x04, 0x17
        /*007a*/ 	.short	(.L_29 - .L_28)
.L_28:
        /*007c*/ 	.word	0x00000000
        /*0080*/ 	.short	0x0006
        /*0082*/ 	.short	0x001c
        /*0084*/ 	.byte	0x00, 0xf0, 0x11, 0x00


	//----- nvinfo : EIATTR_KPARAM_INFO
	.align		4
.L_29:
        /*0088*/ 	.byte	0x04, 0x17
        /*008a*/ 	.short	(.L_31 - .L_30)
.L_30:
        /*008c*/ 	.word	0x00000000
        /*0090*/ 	.short	0x0005
        /*0092*/ 	.short	0x0018
        /*0094*/ 	.byte	0x00, 0xf0, 0x11, 0x00


	//----- nvinfo : EIATTR_KPARAM_INFO
	.align		4
.L_31:
        /*0098*/ 	.byte	0x04, 0x17
        /*009a*/ 	.short	(.L_33 - .L_32)
.L_32:
        /*009c*/ 	.word	0x00000000
        /*00a0*/ 	.short	0x0004
        /*00a2*/ 	.short	0x0014
        /*00a4*/ 	.byte	0x00, 0xf0, 0x11, 0x00


	//----- nvinfo : EIATTR_KPARAM_INFO
	.align		4
.L_33:
        /*00a8*/ 	.byte	0x04, 0x17
        /*00aa*/ 	.short	(.L_35 - .L_34)
.L_34:
        /*00ac*/ 	.word	0x00000000
        /*00b0*/ 	.short	0x0003
        /*00b2*/ 	.short	0x0010
        /*00b4*/ 	.byte	0x00, 0xf0, 0x11, 0x00


	//----- nvinfo : EIATTR_KPARAM_INFO
	.align		4
.L_35:
        /*00b8*/ 	.byte	0x04, 0x17
        /*00ba*/ 	.short	(.L_37 - .L_36)
.L_36:
        /*00bc*/ 	.word	0x00000000
        /*00c0*/ 	.short	0x0002
        /*00c2*/ 	.short	0x000c
        /*00c4*/ 	.byte	0x00, 0xf0, 0x11, 0x00


	//----- nvinfo : EIATTR_KPARAM_INFO
	.align		4
.L_37:
        /*00c8*/ 	.byte	0x04, 0x17
        /*00ca*/ 	.short	(.L_39 - .L_38)
.L_38:
        /*00cc*/ 	.word	0x00000000
        /*00d0*/ 	.short	0x0001
        /*00d2*/ 	.short	0x0008
        /*00d4*/ 	.byte	0x00, 0xf0, 0x11, 0x00


	//----- nvinfo : EIATTR_KPARAM_INFO
	.align		4
.L_39:
        /*00d8*/ 	.byte	0x04, 0x17
        /*00da*/ 	.short	(.L_41 - .L_40)
.L_40:
        /*00dc*/ 	.word	0x00000000
        /*00e0*/ 	.short	0x0000
        /*00e2*/ 	.short	0x0000
        /*00e4*/ 	.byte	0x00, 0xf5, 0x21, 0x00


	//----- nvinfo : EIATTR_SPARSE_MMA_MASK
	.align		4
.L_41:
        /*00e8*/ 	.byte	0x03, 0x50
        /*00ea*/ 	.short	0x0000


	//----- nvinfo : EIATTR_MAXREG_COUNT
	.align		4
        /*00ec*/ 	.byte	0x03, 0x1b
        /*00ee*/ 	.short	0x00ff


	//----- nvinfo : EIATTR_NUM_BARRIERS
	.align		4
        /*00f0*/ 	.byte	0x02, 0x4c
        /*00f2*/ 	.byte	0x01
	.zero		1


	//----- nvinfo : EIATTR_MERCURY_ISA_VERSION
	.align		4
        /*00f4*/ 	.byte	0x03, 0x5f
        /*00f6*/ 	.short	0x0101


	//----- nvinfo : EIATTR_VRC_CTA_INIT_COUNT
	.align		4
        /*00f8*/ 	.byte	0x02, 0x4a
	.zero		1
	.zero		1


	//----- nvinfo : EIATTR_EXIT_INSTR_OFFSETS
	.align		4
        /*00fc*/ 	.byte	0x04, 0x1c
        /*00fe*/ 	.short	(.L_43 - .L_42)


	//   ....[0]....
.L_42:
        /*0100*/ 	.word	0x00000720


	//   ....[1]....
        /*0104*/ 	.word	0x000007b0


	//----- nvinfo : EIATTR_CBANK_PARAM_SIZE
	.align		4
.L_43:
        /*0108*/ 	.byte	0x03, 0x19
        /*010a*/ 	.short	0x004c


	//----- nvinfo : EIATTR_PARAM_CBANK
	.align		4
        /*010c*/ 	.byte	0x04, 0x0a
        /*010e*/ 	.short	(.L_45 - .L_44)
	.align		4
.L_44:
        /*0110*/ 	.word	index@(.nv.constant0._Z11matrixMul_2ILi16EEvP13cublasContext17cublasOperation_tS2_iiifPKfiS4_ifPfi)
        /*0114*/ 	.short	0x0380
        /*0116*/ 	.short	0x004c


	//----- nvinfo : EIATTR_SW_WAR
	.align		4
.L_45:
        /*0118*/ 	.byte	0x04, 0x36
        /*011a*/ 	.short	(.L_47 - .L_46)
.L_46:
        /*011c*/ 	.word	0x00000008
.L_47:


//--------------------- .nv.info._Z10matrixMul_P13cublasContext17cublasOperation_tS1_iiifPKfiS3_ifPfi --------------------------
	.section	.nv.info._Z10matrixMul_P13cublasContext17cublasOperation_tS1_iiifPKfiS3_ifPfi,"",@"SHT_CUDA_INFO"
	.sectionflags	@""
	.align	4


	//----- nvinfo : EIATTR_CUDA_API_VERSION
	.align		4
        /*0000*/ 	.byte	0x04, 0x37
        /*0002*/ 	.short	(.L_49 - .L_48)
.L_48:
        /*0004*/ 	.word	0x00000082


	//----- nvinfo : EIATTR_KPARAM_INFO
	.align		4
.L_49:
        /*0008*/ 	.byte	0x04, 0x17
        /*000a*/ 	.short	(.L_51 - .L_50)
.L_50:
        /*000c*/ 	.word	0x00000000
        /*0010*/ 	.short	0x000d
        /*0012*/ 	.short	0x0048
        /*0014*/ 	.byte	0x00, 0xf0, 0x11, 0x00


	//----- nvinfo : EIATTR_KPARAM_INFO
	.align		4
.L_51:
        /*0018*/ 	.byte	0x04, 0x17
        /*001a*/ 	.short	(.L_53 - .L_52)
.L_52:
        /*001c*/ 	.word	0x00000000
        /*0020*/ 	.short	0x000c
        /*0022*/ 	.short	0x0040
        /*0024*/ 	.byte	0x00, 0xf5, 0x21, 0x00


	//----- nvinfo : EIATTR_KPARAM_INFO
	.align		4
.L_53:
        /*0028*/ 	.byte	0x04, 0x17
        /*002a*/ 	.short	(.L_55 - .L_54)
.L_54:
        /*002c*/ 	.word	0x00000000
        /*0030*/ 	.short	0x000b
        /*0032*/ 	.short	0x003c
        /*0034*/ 	.byte	0x00, 0xf0, 0x11, 0x00


	//----- nvinfo : EIATTR_KPARAM_INFO
	.align		4
.L_55:
        /*0038*/ 	.byte	0x04, 0x17
        /*003a*/ 	.short	(.L_57 - .L_56)
.L_56:
        /*003c*/ 	.word	0x00000000
        /*0040*/ 	.short	0x000a
        /*0042*/ 	.short	0x0038
        /*0044*/ 	.byte	0x00, 0xf0, 0x11, 0x00


	//----- nvinfo : EIATTR_KPARAM_INFO
	.align		4
.L_57:
        /*0048*/ 	.byte	0x04, 0x17
        /*004a*/ 	.short	(.L_59 - .L_58)
.L_58:
        /*004c*/ 	.word	0x00000000
        /*0050*/ 	.short	0x0009
        /*0052*/ 	.short	0x0030
        /*0054*/ 	.byte	0x00, 0xf5, 0x21, 0x00


	//----- nvinfo : EIATTR_KPARAM_INFO
	.align		4
.L_59:
        /*0058*/ 	.byte	0x04, 0x17
        /*005a*/ 	.short	(.L_61 - .L_60)
.L_60:
        /*005c*/ 	.word	0x00000000
        /*0060*/ 	.short	0x0008
        /*0062*/ 	.short	0x0028
        /*0064*/ 	.byte	0x00, 0xf0, 0x11, 0x00


	//----- nvinfo : EIATTR_KPARAM_INFO
	.align		4
.L_61:
        /*0068*/ 	.byte	0x04, 0x17
        /*006a*/ 	.short	(.L_63 - .L_62)
.L_62:
        /*006c*/ 	.word	0x00000000
        /*0070*/ 	.short	0x0007
        /*0072*/ 	.short	0x0020
        /*0074*/ 	.byte	0x00, 0xf5, 0x21, 0x00


	//----- nvinfo : EIATTR_KPARAM_INFO
	.align		4
.L_63:
        /*0078*/ 	.byte	0x04, 0x17
        /*007a*/ 	.short	(.L_65 - .L_64)
.L_64:
        /*007c*/ 	.word	0x00000000
        /*0080*/ 	.short	0x0006
        /*0082*/ 	.short	0x001c
        /*0084*/ 	.byte	0x00, 0xf0, 0x11, 0x00


	//----- nvinfo : EIATTR_KPARAM_INFO
	.align		4
.L_65:
        /*0088*/ 	.byte	0x04, 0x17
        /*008a*/ 	.short	(.L_67 - .L_66)
.L_66:
        /*008c*/ 	.word	0x00000000
        /*0090*/ 	.short	0x0005
        /*0092*/ 	.short	0x0018
        /*0094*/ 	.byte	0x00, 0xf0, 0x11, 0x00


	//----- nvinfo : EIATTR_KPARAM_INFO
	.align		4
.L_67:
        /*0098*/ 	.byte	0x04, 0x17
        /*009a*/ 	.short	(.L_69 - .L_68)
.L_68:
        /*009c*/ 	.word	0x00000000
        /*00a0*/ 	.short	0x0004
        /*00a2*/ 	.short	0x0014
        /*00a4*/ 	.byte	0x00, 0xf0, 0x11, 0x00


	//----- nvinfo : EIATTR_KPARAM_INFO
	.align		4
.L_69:
        /*00a8*/ 	.byte	0x04, 0x17
        /*00aa*/ 	.short	(.L_71 - .L_70)
.L_70:
        /*00ac*/ 	.word	0x00000000
        /*00b0*/ 	.short	0x0003
        /*00b2*/ 	.short	0x0010
        /*00b4*/ 	.byte	0x00, 0xf0, 0x11, 0x00


	//----- nvinfo : EIATTR_KPARAM_INFO
	.align		4
.L_71:
        /*00b8*/ 	.byte	0x04, 0x17
        /*00ba*/ 	.short	(.L_73 - .L_72)
.L_72:
        /*00bc*/ 	.word	0x00000000
        /*00c0*/ 	.short	0x0002
        /*00c2*/ 	.short	0x000c
        /*00c4*/ 	.byte	0x00, 0xf0, 0x11, 0x00


	//----- nvinfo : EIATTR_KPARAM_INFO
	.align		4
.L_73:
        /*00c8*/ 	.byte	0x04, 0x17
        /*00ca*/ 	.short	(.L_75 - .L_74)
.L_74:
        /*00cc*/ 	.word	0x00000000
        /*00d0*/ 	.short	0x0001
        /*00d2*/ 	.short	0x0008
        /*00d4*/ 	.byte	0x00, 0xf0, 0x11, 0x00


	//----- nvinfo : EIATTR_KPARAM_INFO
	.align		4
.L_75:
        /*00d8*/ 	.byte	0x04, 0x17
        /*00da*/ 	.short	(.L_77 - .L_76)
.L_76:
        /*00dc*/ 	.word	0x00000000
        /*00e0*/ 	.short	0x0000
        /*00e2*/ 	.short	0x0000
        /*00e4*/ 	.byte	0x00, 0xf5, 0x21, 0x00


	//----- nvinfo : EIATTR_SPARSE_MMA_MASK
	.align		4
.L_77:
        /*00e8*/ 	.byte	0x03, 0x50
        /*00ea*/ 	.short	0x0000


	//----- nvinfo : EIATTR_MAXREG_COUNT
	.align		4
        /*00ec*/ 	.byte	0x03, 0x1b
        /*00ee*/ 	.short	0x00ff


	//----- nvinfo : EIATTR_MERCURY_ISA_VERSION
	.align		4
        /*00f0*/ 	.byte	0x03, 0x5f
        /*00f2*/ 	.short	0x0101


	//----- nvinfo : EIATTR_VRC_CTA_INIT_COUNT
	.align		4
        /*00f4*/ 	.byte	0x02, 0x4a
	.zero		1
	.zero		1


	//----- nvinfo : EIATTR_EXIT_INSTR_OFFSETS
	.align		4
        /*00f8*/ 	.byte	0x04, 0x1c
        /*00fa*/ 	.short	(.L_79 - .L_78)


	//   ....[0]....
.L_78:
        /*00fc*/ 	.word	0x00000e80


	//----- nvinfo : EIATTR_CBANK_PARAM_SIZE
	.align		4
.L_79:
        /*0100*/ 	.byte	0x03, 0x19
        /*0102*/ 	.short	0x004c


	//----- nvinfo : EIATTR_PARAM_CBANK
	.align		4
        /*0104*/ 	.byte	0x04, 0x0a
        /*0106*/ 	.short	(.L_81 - .L_80)
	.align		4
.L_80:
        /*0108*/ 	.word	index@(.nv.constant0._Z10matrixMul_P13cublasContext17cublasOperation_tS1_iiifPKfiS3_ifPfi)
        /*010c*/ 	.short	0x0380
        /*010e*/ 	.short	0x004c


	//----- nvinfo : EIATTR_SW_WAR
	.align		4
.L_81:
        /*0110*/ 	.byte	0x04, 0x36
        /*0112*/ 	.short	(.L_83 - .L_82)
.L_82:
        /*0114*/ 	.word	0x00000008
.L_83:


//--------------------- .nv.callgraph             --------------------------
	.section	.nv.callgraph,"",@"SHT_CUDA_CALLGRAPH"
	.align	4
	.sectionentsize	8
	.align		4
        /*0000*/ 	.word	0x00000000
	.align		4
        /*0004*/ 	.word	0xffffffff
	.align		4
        /*0008*/ 	.word	0x00000000
	.align		4
        /*000c*/ 	.word	0xfffffffe
	.align		4
        /*0010*/ 	.word	0x00000000
	.align		4
        /*0014*/ 	.word	0xfffffffd
	.align		4
        /*0018*/ 	.word	0x00000000
	.align		4
        /*001c*/ 	.word	0xfffffffc


//--------------------- .text._Z11matrixMul_2ILi16EEvP13cublasContext17cublasOperation_tS2_iiifPKfiS4_ifPfi --------------------------
	.section	.text._Z11matrixMul_2ILi16EEvP13cublasContext17cublasOperation_tS2_iiifPKfiS4_ifPfi,"ax",@progbits
	.align	128
        .global         _Z11matrixMul_2ILi16EEvP13cublasContext17cublasOperation_tS2_iiifPKfiS4_ifPfi
        .type           _Z11matrixMul_2ILi16EEvP13cublasContext17cublasOperation_tS2_iiifPKfiS4_ifPfi,@function
        .size           _Z11matrixMul_2ILi16EEvP13cublasContext17cublasOperation_tS2_iiifPKfiS4_ifPfi,(.L_x_9 - _Z11matrixMul_2ILi16EEvP13cublasContext17cublasOperation_tS2_iiifPKfiS4_ifPfi)
        .other          _Z11matrixMul_2ILi16EEvP13cublasContext17cublasOperation_tS2_iiifPKfiS4_ifPfi,@"STO_CUDA_ENTRY STV_DEFAULT"
_Z11matrixMul_2ILi16EEvP13cublasContext17cublasOperation_tS2_iiifPKfiS4_ifPfi:
.text._Z11matrixMul_2ILi16EEvP13cublasContext17cublasOperation_tS2_iiifPKfiS4_ifPfi:
[----:B------:R-:W-:Y:S01]  /*0000*/  LDC R1, c[0x0][0x37c] ;  /* 0x0000df00ff017b82 */ /* 0x000fe20000000800 */
[----:B------:R-:W0:Y:S01]  /*0010*/  LDCU UR4, c[0x0][0x398] ;  /* 0x00007300ff0477ac */ /* 0x000e220008000800 */
[----:B------:R-:W1:Y:S01]  /*0020*/  S2R R2, SR_CTAID.X ;  /* 0x0000000000027919 */ /* 0x000e620000002500 */
[----:B------:R-:W-:Y:S01]  /*0030*/  HFMA2 R25, -RZ, RZ, 0, 0 ;  /* 0x00000000ff197431 */ /* 0x000fe200000001ff */
[----:B------:R-:W2:Y:S01]  /*0040*/  LDCU.64 UR8, c[0x0][0x358] ;  /* 0x00006b00ff0877ac */ /* 0x000ea20008000a00 */
[----:B------:R-:W3:Y:S01]  /*0050*/  S2R R5, SR_TID.X ;  /* 0x0000000000057919 */ /* 0x000ee20000002100 */
[----:B------:R-:W4:Y:S01]  /*0060*/  S2R R3, SR_CTAID.Y ;  /* 0x0000000000037919 */ /* 0x000f220000002600 */
[----:B------:R-:W1:Y:S01]  /*0070*/  S2R R0, SR_TID.Y ;  /* 0x0000000000007919 */ /* 0x000e620000002200 */
[----:B0-----:R-:W-:-:S09]  /*0080*/  UISETP.GE.AND UP0, UPT, UR4, 0x1, UPT ;  /* 0x000000010400788c */ /* 0x001fd2000bf06270 */
[----:B--2---:R-:W-:Y:S05]  /*0090*/  BRA.U !UP0, `(.L_x_0) ;  /* 0x0000000508847547 */ /* 0x004fea000b800000 */
[----:B------:R-:W0:Y:S01]  /*00a0*/  S2UR UR7, SR_CgaCtaId ;  /* 0x00000000000779c3 */ /* 0x000e220000008800 */
[----:B------:R-:W2:Y:S01]  /*00b0*/  LDCU UR10, c[0x0][0x3b8] ;  /* 0x00007700ff0a77ac */ /* 0x000ea20008000800 */
[----:B-1--4-:R-:W-:Y:S01]  /*00c0*/  LEA R24, R3, R0, 0x4 ;  /* 0x0000000003187211 */ /* 0x012fe200078e20ff */
[----:B------:R-:W-:Y:S01]  /*00d0*/  IMAD.MOV.U32 R7, RZ, RZ, R0 ;  /* 0x000000ffff077224 */ /* 0x000fe200078e0000 */
[-C--:B---3--:R-:W-:Y:S01]  /*00e0*/  LEA R23, R2, R5.reuse, 0x4 ;  /* 0x0000000502177211 */ /* 0x088fe200078e20ff */
[----:B------:R-:W1:Y:S01]  /*00f0*/  LDCU UR11, c[0x0][0x3a8] ;  /* 0x00007500ff0b77ac */ /* 0x000e620008000800 */
[----:B------:R-:W-:Y:S02]  /*0100*/  MOV R25, RZ ;  /* 0x000000ff00197202 */ /* 0x000fe40000000f00 */
[----:B------:R-:W3:Y:S01]  /*0110*/  LDC R4, c[0x0][0x3b8] ;  /* 0x0000ee00ff047b82 */ /* 0x000ee20000000800 */
[----:B------:R-:W-:Y:S01]  /*0120*/  UMOV UR5, 0x400 ;  /* 0x0000040000057882 */ /* 0x000fe20000000000 */
[----:B------:R-:W-:Y:S01]  /*0130*/  UIADD3 UR4, UPT, UPT, UR4, 0xf, URZ ;  /* 0x0000000f04047890 */ /* 0x000fe2000fffe0ff */
[----:B------:R-:W-:Y:S01]  /*0140*/  MOV R6, R5 ;  /* 0x0000000500067202 */ /* 0x000fe20000000f00 */
[----:B------:R-:W-:-:S02]  /*0150*/  UIADD3 UR6, UPT, UPT, UR5, 0x400, URZ ;  /* 0x0000040005067890 */ /* 0x000fc4000fffe0ff */
[----:B------:R-:W-:Y:S01]  /*0160*/  USHF.R.U32.HI UR4, URZ, 0x4, UR4 ;  /* 0x00000004ff047899 */ /* 0x000fe20008011604 */
[----:B------:R-:W4:Y:S01]  /*0170*/  LDCU UR14, c[0x0][0x398] ;  /* 0x00007300ff0e77ac */ /* 0x000f220008000800 */
[--C-:B--2---:R-:W-:Y:S01]  /*0180*/  IMAD R21, R0, UR10, R5.reuse ;  /* 0x0000000a00157c24 */ /* 0x104fe2000f8e0205 */
[----:B------:R-:W2:Y:S01]  /*0190*/  LDCU UR12, c[0x0][0x390] ;  /* 0x00007200ff0c77ac */ /* 0x000ea20008000800 */
[--C-:B------:R-:W-:Y:S02]  /*01a0*/  IMAD R16, R23, UR10, R0.reuse ;  /* 0x0000000a17107c24 */ /* 0x100fe4000f8e0200 */
[----:B-1----:R-:W-:Y:S01]  /*01b0*/  IMAD R18, R5, UR11, R0 ;  /* 0x0000000b05127c24 */ /* 0x002fe2000f8e0200 */
[----:B0-----:R-:W-:Y:S01]  /*01c0*/  ULEA UR6, UR7, UR6, 0x18 ;  /* 0x0000000607067291 */ /* 0x001fe2000f8ec0ff */
[----:B------:R-:W-:Y:S01]  /*01d0*/  IMAD R17, R24, UR11, R5 ;  /* 0x0000000b18117c24 */ /* 0x000fe2000f8e0205 */
[----:B------:R-:W-:Y:S01]  /*01e0*/  ULEA UR5, UR7, UR5, 0x18 ;  /* 0x0000000507057291 */ /* 0x000fe2000f8ec0ff */
[----:B------:R-:W-:Y:S01]  /*01f0*/  LEA R21, R2, R21, 0x4 ;  /* 0x0000001502157211 */ /* 0x000fe200078e20ff */
[----:B------:R-:W0:Y:S01]  /*0200*/  LDCU UR13, c[0x0][0x394] ;  /* 0x00007280ff0d77ac */ /* 0x000e220008000800 */
[----:B------:R-:W-:-:S02]  /*0210*/  LEA R18, R3, R18, 0x4 ;  /* 0x0000001203127211 */ /* 0x000fc400078e20ff */
[----:B------:R-:W-:Y:S01]  /*0220*/  LEA R19, R5, UR6, 0x2 ;  /* 0x0000000605137c11 */ /* 0x000fe2000f8e10ff */
[----:B------:R-:W-:Y:S01]  /*0230*/  UIADD3 UR4, UPT, UPT, -UR4, URZ, URZ ;  /* 0x000000ff04047290 */ /* 0x000fe2000fffe1ff */
[C---:B------:R-:W-:Y:S02]  /*0240*/  LEA R22, R0.reuse, UR5, 0x6 ;  /* 0x0000000500167c11 */ /* 0x040fe4000f8e30ff */
[----:B----4-:R-:W-:-:S09]  /*0250*/  LEA R20, R0, R19, 0x6 ;  /* 0x0000001300147211 */ /* 0x010fd200078e30ff */
.L_x_1:
[----:B------:R-:W-:Y:S01]  /*0260*/  ISETP.GE.AND P0, PT, R6, UR14, PT ;  /* 0x0000000e06007c0c */ /* 0x000fe2000bf06270 */
[----:B------:R-:W-:Y:S01]  /*0270*/  IMAD.MOV.U32 R29, RZ, RZ, RZ ;  /* 0x000000ffff1d7224 */ /* 0x000fe200078e00ff */
[----:B0-----:R-:W-:Y:S02]  /*0280*/  ISETP.GE.AND P1, PT, R23, UR13, PT ;  /* 0x0000000d17007c0c */ /* 0x001fe4000bf26270 */
[----:B--2---:R-:W-:Y:S02]  /*0290*/  ISETP.GE.OR P0, PT, R24, UR12, P0 ;  /* 0x0000000c18007c0c */ /* 0x004fe40008706670 */
[----:B------:R-:W-:Y:S02]  /*02a0*/  ISETP.GE.OR P1, PT, R7, UR14, P1 ;  /* 0x0000000e07007c0c */ /* 0x000fe40008f26670 */
[----:B------:R-:W-:-:S09]  /*02b0*/  MOV R27, RZ ;  /* 0x000000ff001b7202 */ /* 0x000fd20000000f00 */
[----:B------:R-:W0:Y:S08]  /*02c0*/  @!P0 LDC R12, c[0x0][0x388] ;  /* 0x0000e200ff0c8b82 */ /* 0x000e300000000800 */
[----:B------:R-:W1:Y:S08]  /*02d0*/  @!P1 LDC R13, c[0x0][0x38c] ;  /* 0x0000e300ff0d9b82 */ /* 0x000e700000000800 */
[----:B------:R-:W2:Y:S08]  /*02e0*/  @!P0 LDC.64 R10, c[0x0][0x3a0] ;  /* 0x0000e800ff0a8b82 */ /* 0x000eb00000000a00 */
[----:B------:R-:W4:Y:S01]  /*02f0*/  @!P1 LDC.64 R8, c[0x0][0x3b0] ;  /* 0x0000ec00ff089b82 */ /* 0x000f220000000a00 */
[----:B0-----:R-:W-:-:S02]  /*0300*/  @!P0 ISETP.NE.AND P2, PT, R12, 0x1, PT ;  /* 0x000000010c00880c */ /* 0x001fc40003f45270 */
[----:B-1----:R-:W-:Y:S02]  /*0310*/  @!P1 ISETP.NE.AND P3, PT, R13, 0x1, PT ;  /* 0x000000010d00980c */ /* 0x002fe40003f65270 */
[----:B------:R-:W-:Y:S02]  /*0320*/  @!P0 SEL R13, R17, R18, !P2 ;  /* 0x00000012110d8207 */ /* 0x000fe40005000000 */
[----:B------:R-:W-:-:S03]  /*0330*/  @!P1 SEL R15, R21, R16, !P3 ;  /* 0x00000010150f9207 */ /* 0x000fc60005800000 */
[----:B--2---:R-:W-:-:S05]  /*0340*/  @!P0 IMAD.WIDE R10, R13, 0x4, R10 ;  /* 0x000000040d0a8825 */ /* 0x004fca00078e020a */
[----:B------:R-:W2:Y:S01]  /*0350*/  @!P0 LDG.E R27, desc[UR8][R10.64] ;  /* 0x000000080a1b8981 */ /* 0x000ea2000c1e1900 */
[----:B----4-:R-:W-:-:S05]  /*0360*/  @!P1 IMAD.WIDE R8, R15, 0x4, R8 ;  /* 0x000000040f089825 */ /* 0x010fca00078e0208 */
[----:B------:R-:W4:Y:S01]  /*0370*/  @!P1 LDG.E R29, desc[UR8][R8.64] ;  /* 0x00000008081d9981 */ /* 0x000f22000c1e1900 */
[----:B------:R-:W-:Y:S01]  /*0380*/  LEA R28, R5, R22, 0x2 ;  /* 0x00000016051c7211 */ /* 0x000fe200078e10ff */
[----:B------:R-:W-:-:S04]  /*0390*/  UIADD3 UR4, UPT, UPT, UR4, 0x1, URZ ;  /* 0x0000000104047890 */ /* 0x000fc8000fffe0ff */
[----:B------:R-:W-:Y:S01]  /*03a0*/  UISETP.NE.AND UP0, UPT, UR4, URZ, UPT ;  /* 0x000000ff0400728c */ /* 0x000fe2000bf05270 */
[----:B------:R-:W-:Y:S01]  /*03b0*/  IADD3 R6, PT, PT, R6, 0x10, RZ ;  /* 0x0000001006067810 */ /* 0x000fe20007ffe0ff */
[----:B------:R-:W-:Y:S01]  /*03c0*/  VIADD R17, R17, 0x10 ;  /* 0x0000001011117836 */ /* 0x000fe20000000000 */
[----:B------:R-:W-:Y:S02]  /*03d0*/  IADD3 R7, PT, PT, R7, 0x10, RZ ;  /* 0x0000001007077810 */ /* 0x000fe40007ffe0ff */
[----:B---3--:R-:W-:Y:S02]  /*03e0*/  LEA R21, R4, R21, 0x4 ;  /* 0x0000001504157211 */ /* 0x008fe400078e20ff */
[----:B------:R-:W-:Y:S01]  /*03f0*/  IADD3 R16, PT, PT, R16, 0x10, RZ ;  /* 0x0000001010107810 */ /* 0x000fe20007ffe0ff */
[----:B--2---:R-:W-:Y:S04]  /*0400*/  STS [R28], R27 ;  /* 0x0000001b1c007388 */ /* 0x004fe80000000800 */
[----:B----4-:R-:W-:Y:S01]  /*0410*/  STS [R20], R29 ;  /* 0x0000001d14007388 */ /* 0x010fe20000000800 */
[----:B------:R-:W-:Y:S06]  /*0420*/  BAR.SYNC.DEFER_BLOCKING 0x0 ;  /* 0x0000000000007b1d */ /* 0x000fec0000010000 */
[----:B------:R-:W-:Y:S04]  /*0430*/  LDS R8, [R19] ;  /* 0x0000000013087984 */ /* 0x000fe80000000800 */
[----:B------:R-:W0:Y:S04]  /*0440*/  LDS.128 R12, [R22] ;  /* 0x00000000160c7984 */ /* 0x000e280000000c00 */
[----:B------:R-:W1:Y:S04]  /*0450*/  LDS R9, [R19+0x40] ;  /* 0x0000400013097984 */ /* 0x000e680000000800 */
[----:B------:R-:W2:Y:S04]  /*0460*/  LDS R10, [R19+0x80] ;  /* 0x00008000130a7984 */ /* 0x000ea80000000800 */
[----:B------:R-:W3:Y:S04]  /*0470*/  LDS R26, [R19+0xc0] ;  /* 0x0000c000131a7984 */ /* 0x000ee80000000800 */
[----:B------:R-:W-:Y:S01]  /*0480*/  LDS R29, [R19+0x140] ;  /* 0x00014000131d7984 */ /* 0x000fe20000000800 */
[----:B0-----:R-:W-:-:S03]  /*0490*/  FFMA R12, R12, R8, R25 ;  /* 0x000000080c0c7223 */ /* 0x001fc60000000019 */
[----:B------:R-:W-:Y:S01]  /*04a0*/  LDS R25, [R19+0x180] ;  /* 0x0001800013197984 */ /* 0x000fe20000000800 */
[----:B-1----:R-:W-:-:S03]  /*04b0*/  FFMA R9, R9, R13, R12 ;  /* 0x0000000d09097223 */ /* 0x002fc6000000000c */
[----:B------:R-:W-:Y:S01]  /*04c0*/  LDS R13, [R19+0x100] ;  /* 0x00010000130d7984 */ /* 0x000fe20000000800 */
[----:B--2---:R-:W-:-:S03]  /*04d0*/  FFMA R27, R10, R14, R9 ;  /* 0x0000000e0a1b7223 */ /* 0x004fc60000000009 */
[----:B------:R-:W0:Y:S01]  /*04e0*/  LDS.128 R8, [R22+0x10] ;  /* 0x0000100016087984 */ /* 0x000e220000000c00 */
[----:B---3--:R-:W-:-:S03]  /*04f0*/  FFMA R15, R26, R15, R27 ;  /* 0x0000000f1a0f7223 */ /* 0x008fc6000000001b */
[----:B------:R-:W1:Y:S01]  /*0500*/  LDS R26, [R19+0x1c0] ;  /* 0x0001c000131a7984 */ /* 0x000e620000000800 */
[----:B0-----:R-:W-:-:S03]  /*0510*/  FFMA R8, R8, R13, R15 ;  /* 0x0000000d08087223 */ /* 0x001fc6000000000f */
[----:B------:R-:W-:Y:S01]  /*0520*/  LDS.128 R12, [R22+0x20] ;  /* 0x00002000160c7984 */ /* 0x000fe20000000c00 */
[----:B------:R-:W-:-:S03]  /*0530*/  FFMA R8, R29, R9, R8 ;  /* 0x000000091d087223 */ /* 0x000fc60000000008 */
[----:B------:R-:W0:Y:S04]  /*0540*/  LDS R9, [R19+0x200] ;  /* 0x0002000013097984 */ /* 0x000e280000000800 */
[----:B------:R-:W2:Y:S01]  /*0550*/  LDS R29, [R19+0x240] ;  /* 0x00024000131d7984 */ /* 0x000ea20000000800 */
[----:B------:R-:W-:-:S03]  /*0560*/  FFMA R27, R25, R10, R8 ;  /* 0x0000000a191b7223 */ /* 0x000fc60000000008 */
[----:B------:R-:W3:Y:S01]  /*0570*/  LDS R25, [R19+0x280] ;  /* 0x0002800013197984 */ /* 0x000ee20000000800 */
[----:B-1----:R-:W-:-:S03]  /*0580*/  FFMA R11, R26, R11, R27 ;  /* 0x0000000b1a0b7223 */ /* 0x002fc6000000001b */
[----:B------:R-:W1:Y:S04]  /*0590*/  LDS R26, [R19+0x2c0] ;  /* 0x0002c000131a7984 */ /* 0x000e680000000800 */
[----:B------:R-:W-:Y:S01]  /*05a0*/  LDS R27, [R19+0x3c0] ;  /* 0x0003c000131b7984 */ /* 0x000fe20000000800 */
[----:B0-----:R-:W-:-:S03]  /*05b0*/  FFMA R12, R12, R9, R11 ;  /* 0x000000090c0c7223 */ /* 0x001fc6000000000b */
[----:B------:R-:W-:Y:S01]  /*05c0*/  LDS.128 R8, [R22+0x30] ;  /* 0x0000300016087984 */ /* 0x000fe20000000c00 */
[----:B--2---:R-:W-:-:S03]  /*05d0*/  FFMA R12, R29, R13, R12 ;  /* 0x0000000d1d0c7223 */ /* 0x004fc6000000000c */
[----:B------:R-:W0:Y:S01]  /*05e0*/  LDS R13, [R19+0x300] ;  /* 0x00030000130d7984 */ /* 0x000e220000000800 */
[----:B---3--:R-:W-:-:S03]  /*05f0*/  FFMA R25, R25, R14, R12 ;  /* 0x0000000e19197223 */ /* 0x008fc6000000000c */
[----:B------:R-:W2:Y:S04]  /*0600*/  LDS R12, [R19+0x340] ;  /* 0x00034000130c7984 */ /* 0x000ea80000000800 */
[----:B------:R-:W3:Y:S01]  /*0610*/  LDS R14, [R19+0x380] ;  /* 0x00038000130e7984 */ /* 0x000ee20000000800 */
[----:B-1----:R-:W-:Y:S02]  /*0620*/  FFMA R25, R26, R15, R25 ;  /* 0x0000000f1a197223 */ /* 0x002fe40000000019 */
[----:B------:R-:W1:Y:S02]  /*0630*/  LDC R15, c[0x0][0x3a8] ;  /* 0x0000ea00ff0f7b82 */ /* 0x000e640000000800 */
[----:B0-----:R-:W-:-:S04]  /*0640*/  FFMA R13, R8, R13, R25 ;  /* 0x0000000d080d7223 */ /* 0x001fc80000000019 */
[----:B--2---:R-:W-:-:S04]  /*0650*/  FFMA R9, R12, R9, R13 ;  /* 0x000000090c097223 */ /* 0x004fc8000000000d */
[----:B---3--:R-:W-:Y:S01]  /*0660*/  FFMA R10, R14, R10, R9 ;  /* 0x0000000a0e0a7223 */ /* 0x008fe20000000009 */
[----:B-1----:R-:W-:-:S03]  /*0670*/  LEA R18, R15, R18, 0x4 ;  /* 0x000000120f127211 */ /* 0x002fc600078e20ff */
[----:B------:R-:W-:Y:S01]  /*0680*/  FFMA R25, R27, R11, R10 ;  /* 0x0000000b1b197223 */ /* 0x000fe2000000000a */
[----:B------:R-:W-:Y:S06]  /*0690*/  BAR.SYNC.DEFER_BLOCKING 0x0 ;  /* 0x0000000000007b1d */ /* 0x000fec0000010000 */
[----:B------:R-:W-:Y:S05]  /*06a0*/  BRA.U UP0, `(.L_x_1) ;  /* 0xfffffff900ec7547 */ /* 0x000fea000b83ffff */
.L_x_0:
[----:B------:R-:W0:Y:S01]  /*06b0*/  LDCU.64 UR6, c[0x0][0x390] ;  /* 0x00007200ff0677ac */ /* 0x000e220008000a00 */
[----:B-1-3--:R-:W-:Y:S02]  /*06c0*/  LEA R5, R2, R5, 0x4 ;  /* 0x0000000502057211 */ /* 0x00afe400078e20ff */
[----:B----4-:R-:W-:Y:S01]  /*06d0*/  LEA R0, R3, R0, 0x4 ;  /* 0x0000000003007211 */ /* 0x010fe200078e20ff */
[----:B------:R-:W1:Y:S01]  /*06e0*/  LDCU UR4, c[0x0][0x3c8] ;  /* 0x00007900ff0477ac */ /* 0x000e620008000800 */
[----:B0-----:R-:W-:-:S04]  /*06f0*/  ISETP.GE.AND P0, PT, R5, UR7, PT ;  /* 0x0000000705007c0c */ /* 0x001fc8000bf06270 */
[----:B------:R-:W-:Y:S01]  /*0700*/  ISETP.GE.OR P0, PT, R0, UR6, P0 ;  /* 0x0000000600007c0c */ /* 0x000fe20008706670 */
[----:B-1----:R-:W-:-:S12]  /*0710*/  IMAD R5, R5, UR4, R0 ;  /* 0x0000000405057c24 */ /* 0x002fd8000f8e0200 */
[----:B------:R-:W-:Y:S05]  /*0720*/  @P0 EXIT ;  /* 0x000000000000094d */ /* 0x000fea0003800000 */
[----:B------:R-:W0:Y:S01]  /*0730*/  LDC.64 R2, c[0x0][0x3c0] ;  /* 0x0000f000ff027b82 */ /* 0x000e220000000a00 */
[----:B------:R-:W1:Y:S01]  /*0740*/  LDCU UR4, c[0x0][0x3bc] ;  /* 0x00007780ff0477ac */ /* 0x000e620008000800 */
[----:B------:R-:W2:Y:S01]  /*0750*/  LDCU UR5, c[0x0][0x39c] ;  /* 0x00007380ff0577ac */ /* 0x000ea20008000800 */
[----:B0-----:R-:W-:-:S05]  /*0760*/  IMAD.WIDE R2, R5, 0x4, R2 ;  /* 0x0000000405027825 */ /* 0x001fca00078e0202 */
[----:B------:R-:W1:Y:S02]  /*0770*/  LDG.E R0, desc[UR8][R2.64] ;  /* 0x0000000802007981 */ /* 0x000e64000c1e1900 */
[----:B-1----:R-:W-:-:S04]  /*0780*/  FMUL R0, R0, UR4 ;  /* 0x0000000400007c20 */ /* 0x002fc80008400000 */
[----:B--2---:R-:W-:-:S05]  /*0790*/  FFMA R25, R25, UR5, R0 ;  /* 0x0000000519197c23 */ /* 0x004fca0008000000 */
[----:B------:R-:W-:Y:S01]  /*07a0*/  STG.E desc[UR8][R2.64], R25 ;  /* 0x0000001902007986 */ /* 0x000fe2000c101908 */
[----:B------:R-:W-:Y:S05]  /*07b0*/  EXIT ;  /* 0x000000000000794d */ /* 0x000fea0003800000 */
.L_x_2:
[----:B------:R-:W-:-:S00]  /*07c0*/  BRA `(.L_x_2) ;  /* 0xfffffffc00fc7947 */ /* 0x000fc0000383ffff */
[----:B------:R-:W-:-:S00]  /*07d0*/  NOP ;  /* 0x0000000000007918 */ /* 0x000fc00000000000 */
        /* <DEDUP_REMOVED lines=10> */
.L_x_9:


//--------------------- .text._Z10matrixMul_P13cublasContext17cublasOperation_tS1_iiifPKfiS3_ifPfi --------------------------
	.section	.text._Z10matrixMul_P13cublasContext17cublasOperation_tS1_iiifPKfiS3_ifPfi,"ax",@progbits
	.align	128
        .global         _Z10matrixMul_P13cublasContext17cublasOperation_tS1_iiifPKfiS3_ifPfi
        .type           _Z10matrixMul_P13cublasContext17cublasOperation_tS1_iiifPKfiS3_ifPfi,@function
        .size           _Z10matrixMul_P13cublasContext17cublasOperation_tS1_iiifPKfiS3_ifPfi,(.L_x_10 - _Z10matrixMul_P13cublasContext17cublasOperation_tS1_iiifPKfiS3_ifPfi)
        .other          _Z10matrixMul_P13cublasContext17cublasOperation_tS1_iiifPKfiS3_ifPfi,@"STO_CUDA_ENTRY STV_DEFAULT"
_Z10matrixMul_P13cublasContext17cublasOperation_tS1_iiifPKfiS3_ifPfi:
.text._Z10matrixMul_P13cublasContext17cublasOperation_tS1_iiifPKfiS3_ifPfi:
[----:B------:R-:W-:Y:S01]  /*0000*/  LDC R1, c[0x0][0x37c] ;  /* 0x0000df00ff017b82 */ /* 0x000fe20000000800 */
[----:B------:R-:W0:Y:S01]  /*0010*/  LDCU UR5, c[0x0][0x398] ;  /* 0x00007300ff0577ac */ /* 0x000e220008000800 */
[----:B------:R-:W1:Y:S01]  /*0020*/  S2R R0, SR_CTAID.X ;  /* 0x0000000000007919 */ /* 0x000e620000002500 */
[----:B------:R-:W-:Y:S01]  /*0030*/  HFMA2 R25, -RZ, RZ, 0, 0 ;  /* 0x00000000ff197431 */ /* 0x000fe200000001ff */
[----:B------:R-:W2:Y:S01]  /*0040*/  LDCU.64 UR8, c[0x0][0x358] ;  /* 0x00006b00ff0877ac */ /* 0x000ea20008000a00 */
[----:B------:R-:W3:Y:S01]  /*0050*/  S2R R3, SR_CTAID.Y ;  /* 0x0000000000037919 */ /* 0x000ee20000002600 */
[----:B0-----:R-:W-:-:S09]  /*0060*/  UISETP.GE.AND UP0, UPT, UR5, 0x1, UPT ;  /* 0x000000010500788c */ /* 0x001fd2000bf06270 */
[----:B--2---:R-:W-:Y:S05]  /*0070*/  BRA.U !UP0, `(.L_x_3) ;  /* 0x0000000d08587547 */ /* 0x004fea000b800000 */
[----:B------:R-:W-:Y:S01]  /*0080*/  UISETP.GE.U32.AND UP1, UPT, UR5, 0x8, UPT ;  /* 0x000000080500788c */ /* 0x000fe2000bf26070 */
[----:B------:R-:W-:Y:S01]  /*0090*/  MOV R25, RZ ;  /* 0x000000ff00197202 */ /* 0x000fe20000000f00 */
[----:B------:R-:W-:Y:S01]  /*00a0*/  ULOP3.LUT UR6, UR5, 0x7, URZ, 0xc0, !UPT ;  /* 0x0000000705067892 */ /* 0x000fe2000f8ec0ff */
[----:B------:R-:W-:-:S03]  /*00b0*/  UMOV UR4, URZ ;  /* 0x000000ff00047c82 */ /* 0x000fc60008000000 */
[----:B------:R-:W-:-:S03]  /*00c0*/  UISETP.NE.AND UP0, UPT, UR6, URZ, UPT ;  /* 0x000000ff0600728c */ /* 0x000fc6000bf05270 */
[----:B------:R-:W-:Y:S08]  /*00d0*/  BRA.U !UP1, `(.L_x_4) ;  /* 0x00000005099c7547 */ /* 0x000ff0000b800000 */
[----:B------:R-:W0:Y:S01]  /*00e0*/  LDC.64 R8, c[0x0][0x388] ;  /* 0x0000e200ff087b82 */ /* 0x000e220000000a00 */
[----:B------:R-:W-:Y:S01]  /*00f0*/  ULOP3.LUT UR4, UR5, 0x7ffffff8, URZ, 0xc0, !UPT ;  /* 0x7ffffff805047892 */ /* 0x000fe2000f8ec0ff */
[----:B------:R-:W-:Y:S01]  /*0100*/  MOV R25, RZ ;  /* 0x000000ff00197202 */ /* 0x000fe20000000f00 */
[----:B-1----:R-:W-:Y:S01]  /*0110*/  IMAD.MOV.U32 R6, RZ, RZ, R0 ;  /* 0x000000ffff067224 */ /* 0x002fe200078e0000 */
[----:B---3--:R-:W-:Y:S01]  /*0120*/  MOV R2, R3 ;  /* 0x0000000300027202 */ /* 0x008fe20000000f00 */
[----:B------:R-:W-:-:S03]  /*0130*/  UIADD3 UR7, UPT, UPT, -UR4, URZ, URZ ;  /* 0x000000ff04077290 */ /* 0x000fc6000fffe1ff */
[----:B------:R-:W1:Y:S08]  /*0140*/  LDC R5, c[0x0][0x3b8] ;  /* 0x0000ee00ff057b82 */ /* 0x000e700000000800 */
[----:B------:R-:W2:Y:S08]  /*0150*/  LDC R7, c[0x0][0x3a8] ;  /* 0x0000ea00ff077b82 */ /* 0x000eb00000000800 */
[----:B------:R-:W3:Y:S01]  /*0160*/  LDC.64 R12, c[0x0][0x3a0] ;  /* 0x0000e800ff0c7b82 */ /* 0x000ee20000000a00 */
[----:B0-----:R-:W-:-:S02]  /*0170*/  ISETP.NE.AND P1, PT, R8, 0x1, PT ;  /* 0x000000010800780c */ /* 0x001fc40003f25270 */
[----:B------:R-:W-:-:S05]  /*0180*/  ISETP.NE.AND P0, PT, R9, 0x1, PT ;  /* 0x000000010900780c */ /* 0x000fca0003f05270 */
[----:B------:R-:W0:Y:S01]  /*0190*/  LDC.64 R14, c[0x0][0x3b0] ;  /* 0x0000ec00ff0e7b82 */ /* 0x000e220000000a00 */
[----:B-1----:R-:W-:Y:S02]  /*01a0*/  IMAD R8, R0, R5, 0x3 ;  /* 0x0000000300087424 */ /* 0x002fe400078e0205 */
[----:B--2---:R-:W-:-:S07]  /*01b0*/  IMAD R4, R3, R7, 0x3 ;  /* 0x0000000303047424 */ /* 0x004fce00078e0207 */
.L_x_5:
[----:B------:R-:W-:Y:S02]  /*01c0*/  IADD3 R9, PT, PT, R4, -0x3, RZ ;  /* 0xfffffffd04097810 */ /* 0x000fe40007ffe0ff */
[----:B------:R-:W-:Y:S02]  /*01d0*/  IADD3 R11, PT, PT, R8, -0x3, RZ ;  /* 0xfffffffd080b7810 */ /* 0x000fe40007ffe0ff */
[----:B------:R-:W-:Y:S02]  /*01e0*/  SEL R9, R9, R2, !P1 ;  /* 0x0000000209097207 */ /* 0x000fe40004800000 */
[----:B------:R-:W-:Y:S01]  /*01f0*/  SEL R11, R6, R11, !P0 ;  /* 0x0000000b060b7207 */ /* 0x000fe20004000000 */
[----:B------:R-:W-:Y:S02]  /*0200*/  IMAD.IADD R28, R2, 0x1, R7 ;  /* 0x00000001021c7824 */ /* 0x000fe400078e0207 */
[----:B---3--:R-:W-:Y:S01]  /*0210*/  IMAD.WIDE R16, R9, 0x4, R12 ;  /* 0x0000000409107825 */ /* 0x008fe200078e020c */
[----:B------:R-:W-:-:S03]  /*0220*/  IADD3 R9, PT, PT, R4, -0x2, RZ ;  /* 0xfffffffe04097810 */ /* 0x000fc60007ffe0ff */
[----:B0-----:R-:W-:Y:S01]  /*0230*/  IMAD.WIDE R10, R11, 0x4, R14 ;  /* 0x000000040b0a7825 */ /* 0x001fe200078e020e */
[----:B------:R-:W-:Y:S01]  /*0240*/  IADD3 R19, PT, PT, R8, -0x2, RZ ;  /* 0xfffffffe08137810 */ /* 0x000fe20007ffe0ff */
[----:B------:R-:W2:Y:S01]  /*0250*/  LDG.E R22, desc[UR8][R16.64] ;  /* 0x0000000810167981 */ /* 0x000ea2000c1e1900 */
[----:B------:R-:W-:-:S03]  /*0260*/  IADD3 R26, PT, PT, R6, R5, RZ ;  /* 0x00000005061a7210 */ /* 0x000fc60007ffe0ff */
[----:B------:R0:W2:Y:S01]  /*0270*/  LDG.E R23, desc[UR8][R10.64] ;  /* 0x000000080a177981 */ /* 0x0000a2000c1e1900 */
[----:B------:R-:W-:Y:S02]  /*0280*/  SEL R9, R9, R28, !P1 ;  /* 0x0000001c09097207 */ /* 0x000fe40004800000 */
[----:B------:R-:W-:-:S03]  /*0290*/  SEL R19, R26, R19, !P0 ;  /* 0x000000131a137207 */ /* 0x000fc60004000000 */
[----:B------:R-:W-:-:S04]  /*02a0*/  IMAD.WIDE R20, R9, 0x4, R12 ;  /* 0x0000000409147825 */ /* 0x000fc800078e020c */
[----:B------:R-:W-:Y:S01]  /*02b0*/  IMAD.WIDE R18, R19, 0x4, R14 ;  /* 0x0000000413127825 */ /* 0x000fe200078e020e */
[----:B------:R1:W3:Y:S04]  /*02c0*/  LDG.E R9, desc[UR8][R20.64] ;  /* 0x0000000814097981 */ /* 0x0002e8000c1e1900 */
[----:B------:R4:W3:Y:S01]  /*02d0*/  LDG.E R24, desc[UR8][R18.64] ;  /* 0x0000000812187981 */ /* 0x0008e2000c1e1900 */
[----:B------:R-:W-:Y:S01]  /*02e0*/  IADD3 R28, PT, PT, R28, R7, RZ ;  /* 0x000000071c1c7210 */ /* 0x000fe20007ffe0ff */
[----:B0-----:R-:W-:Y:S01]  /*02f0*/  VIADD R10, R8, 0xffffffff ;  /* 0xffffffff080a7836 */ /* 0x001fe20000000000 */
[----:B------:R-:W-:Y:S02]  /*0300*/  IADD3 R27, PT, PT, R26, R5, RZ ;  /* 0x000000051a1b7210 */ /* 0x000fe40007ffe0ff */
[----:B------:R-:W-:-:S02]  /*0310*/  IADD3 R26, PT, PT, R28, R7, RZ ;  /* 0x000000071c1a7210 */ /* 0x000fc40007ffe0ff */
[----:B------:R-:W-:Y:S02]  /*0320*/  SEL R11, R27, R10, !P0 ;  /* 0x0000000a1b0b7207 */ /* 0x000fe40004000000 */
[C---:B------:R-:W-:Y:S02]  /*0330*/  IADD3 R16, PT, PT, R4.reuse, -0x1, RZ ;  /* 0xffffffff04107810 */ /* 0x040fe40007ffe0ff */
[----:B-1----:R-:W-:Y:S01]  /*0340*/  SEL R21, R4, R26, !P1 ;  /* 0x0000001a04157207 */ /* 0x002fe20004800000 */
[----:B------:R-:W-:Y:S01]  /*0350*/  IMAD.WIDE R10, R11, 0x4, R14 ;  /* 0x000000040b0a7825 */ /* 0x000fe200078e020e */
[----:B----4-:R-:W-:Y:S02]  /*0360*/  IADD3 R18, PT, PT, R27, R5, RZ ;  /* 0x000000051b127210 */ /* 0x010fe40007ffe0ff */
[----:B------:R-:W-:Y:S01]  /*0370*/  SEL R17, R16, R28, !P1 ;  /* 0x0000001c10117207 */ /* 0x000fe20004800000 */
[----:B------:R-:W-:Y:S01]  /*0380*/  IMAD.WIDE R20, R21, 0x4, R12 ;  /* 0x0000000415147825 */ /* 0x000fe200078e020c */
[----:B------:R0:W4:Y:S01]  /*0390*/  LDG.E R29, desc[UR8][R10.64] ;  /* 0x000000080a1d7981 */ /* 0x000122000c1e1900 */
[----:B------:R-:W-:-:S02]  /*03a0*/  IADD3 R27, PT, PT, R26, R7, RZ ;  /* 0x000000071a1b7210 */ /* 0x000fc40007ffe0ff */
[----:B------:R-:W-:Y:S01]  /*03b0*/  IMAD.WIDE R16, R17, 0x4, R12 ;  /* 0x0000000411107825 */ /* 0x000fe200078e020c */
[----:B------:R-:W-:Y:S01]  /*03c0*/  SEL R19, R18, R8, !P0 ;  /* 0x0000000812137207 */ /* 0x000fe20004000000 */
[----:B------:R1:W5:Y:S04]  /*03d0*/  LDG.E R26, desc[UR8][R20.64] ;  /* 0x00000008141a7981 */ /* 0x000368000c1e1900 */
[----:B------:R2:W4:Y:S01]  /*03e0*/  LDG.E R28, desc[UR8][R16.64] ;  /* 0x00000008101c7981 */ /* 0x000522000c1e1900 */
[C---:B0-----:R-:W-:Y:S01]  /*03f0*/  VIADD R10, R8.reuse, 0x1 ;  /* 0x00000001080a7836 */ /* 0x041fe20000000000 */
[----:B-1----:R-:W-:Y:S01]  /*0400*/  IADD3 R21, PT, PT, R8, 0x2, RZ ;  /* 0x0000000208157810 */ /* 0x002fe20007ffe0ff */
[----:B--2---:R-:W-:Y:S01]  /*0410*/  FFMA R25, R22, R23, R25 ;  /* 0x0000001716197223 */ /* 0x004fe20000000019 */
[----:B------:R-:W-:-:S02]  /*0420*/  IADD3 R23, PT, PT, R18, R5, RZ ;  /* 0x0000000512177210 */ /* 0x000fc40007ffe0ff */
[----:B------:R-:W-:-:S03]  /*0430*/  IADD3 R22, PT, PT, R4, 0x1, RZ ;  /* 0x0000000104167810 */ /* 0x000fc60007ffe0ff */
[----:B------:R-:W-:Y:S01]  /*0440*/  IMAD.IADD R20, R23, 0x1, R5 ;  /* 0x0000000117147824 */ /* 0x000fe200078e0205 */
[----:B------:R-:W-:Y:S01]  /*0450*/  SEL R11, R22, R27, !P1 ;  /* 0x0000001b160b7207 */ /* 0x000fe20004800000 */
[----:B------:R-:W-:Y:S01]  /*0460*/  IMAD.WIDE R18, R19, 0x4, R14 ;  /* 0x0000000413127825 */ /* 0x000fe200078e020e */
[----:B------:R-:W-:Y:S02]  /*0470*/  SEL R17, R23, R10, !P0 ;  /* 0x0000000a17117207 */ /* 0x000fe40004000000 */
[----:B------:R-:W-:Y:S02]  /*0480*/  IADD3 R22, PT, PT, R27, R7, RZ ;  /* 0x000000071b167210 */ /* 0x000fe40007ffe0ff */
[----:B------:R-:W-:Y:S01]  /*0490*/  IADD3 R10, PT, PT, R4, 0x2, RZ ;  /* 0x00000002040a7810 */ /* 0x000fe20007ffe0ff */
[----:B------:R0:W5:Y:S01]  /*04a0*/  LDG.E R27, desc[UR8][R18.64] ;  /* 0x00000008121b7981 */ /* 0x000162000c1e1900 */
[----:B------:R-:W-:Y:S01]  /*04b0*/  SEL R21, R20, R21, !P0 ;  /* 0x0000001514157207 */ /* 0x000fe20004000000 */
[----:B---3--:R-:W-:Y:S01]  /*04c0*/  FFMA R9, R9, R24, R25 ;  /* 0x0000001809097223 */ /* 0x008fe20000000019 */
[----:B------:R-:W-:Y:S01]  /*04d0*/  IMAD.WIDE R24, R11, 0x4, R12 ;  /* 0x000000040b187825 */ /* 0x000fe200078e020c */
[----:B------:R-:W-:-:S02]  /*04e0*/  SEL R11, R10, R22, !P1 ;  /* 0x000000160a0b7207 */ /* 0x000fc40004800000 */
[----:B------:R-:W-:Y:S02]  /*04f0*/  IADD3 R22, PT, PT, R22, R7, RZ ;  /* 0x0000000716167210 */ /* 0x000fe40007ffe0ff */
[----:B------:R-:W-:Y:S01]  /*0500*/  IADD3 R23, PT, PT, R4, 0x3, RZ ;  /* 0x0000000304177810 */ /* 0x000fe20007ffe0ff */
[----:B0-----:R-:W-:Y:S01]  /*0510*/  IMAD.WIDE R18, R21, 0x4, R14 ;  /* 0x0000000415127825 */ /* 0x001fe200078e020e */
[----:B------:R-:W-:Y:S01]  /*0520*/  IADD3 R20, PT, PT, R20, R5, RZ ;  /* 0x0000000514147210 */ /* 0x000fe20007ffe0ff */
[----:B------:R-:W2:Y:S02]  /*0530*/  LDG.E R24, desc[UR8][R24.64] ;  /* 0x0000000818187981 */ /* 0x000ea4000c1e1900 */
[----:B------:R-:W-:Y:S02]  /*0540*/  VIADD R21, R8, 0x3 ;  /* 0x0000000308157836 */ /* 0x000fe40000000000 */
[----:B------:R-:W-:Y:S01]  /*0550*/  IMAD.WIDE R10, R11, 0x4, R12 ;  /* 0x000000040b0a7825 */ /* 0x000fe200078e020c */
[----:B------:R-:W-:-:S02]  /*0560*/  SEL R23, R23, R22, !P1 ;  /* 0x0000001617177207 */ /* 0x000fc40004800000 */
[----:B------:R-:W-:Y:S01]  /*0570*/  SEL R21, R20, R21, !P0 ;  /* 0x0000001514157207 */ /* 0x000fe20004000000 */
[----:B------:R-:W-:Y:S02]  /*0580*/  IMAD.WIDE R16, R17, 0x4, R14 ;  /* 0x0000000411107825 */ /* 0x000fe400078e020e */
[----:B------:R-:W3:Y:S04]  /*0590*/  LDG.E R10, desc[UR8][R10.64] ;  /* 0x000000080a0a7981 */ /* 0x000ee8000c1e1900 */
[----:B------:R0:W2:Y:S04]  /*05a0*/  LDG.E R25, desc[UR8][R16.64] ;  /* 0x0000000810197981 */ /* 0x0000a8000c1e1900 */
[----:B------:R1:W3:Y:S01]  /*05b0*/  LDG.E R11, desc[UR8][R18.64] ;  /* 0x00000008120b7981 */ /* 0x0002e2000c1e1900 */
[----:B0-----:R-:W-:Y:S01]  /*05c0*/  IMAD.WIDE R16, R23, 0x4, R12 ;  /* 0x0000000417107825 */ /* 0x001fe200078e020c */
[----:B------:R-:W-:-:S02]  /*05d0*/  IADD3 R23, PT, PT, R8, 0x4, RZ ;  /* 0x0000000408177810 */ /* 0x000fc40007ffe0ff */
[----:B------:R-:W-:Y:S01]  /*05e0*/  @!P0 IADD3 R23, PT, PT, R20, R5, RZ ;  /* 0x0000000514178210 */ /* 0x000fe20007ffe0ff */
[--C-:B-1----:R-:W-:Y:S01]  /*05f0*/  IMAD.WIDE R18, R21, 0x4, R14.reuse ;  /* 0x0000000415127825 */ /* 0x102fe200078e020e */
[----:B------:R-:W-:Y:S01]  /*0600*/  IADD3 R21, PT, PT, R4, 0x4, RZ ;  /* 0x0000000404157810 */ /* 0x000fe20007ffe0ff */
[----:B------:R-:W3:Y:S01]  /*0610*/  LDG.E R16, desc[UR8][R16.64] ;  /* 0x0000000810107981 */ /* 0x000ee2000c1e1900 */
[----:B------:R-:W-:Y:S01]  /*0620*/  @P1 IADD3 R21, PT, PT, R22, R7, RZ ;  /* 0x0000000716151210 */ /* 0x000fe20007ffe0ff */
[----:B------:R-:W-:Y:S02]  /*0630*/  IMAD.WIDE R22, R23, 0x4, R14 ;  /* 0x0000000417167825 */ /* 0x000fe400078e020e */
[----:B------:R-:W3:Y:S02]  /*0640*/  LDG.E R19, desc[UR8][R18.64] ;  /* 0x0000000812137981 */ /* 0x000ee4000c1e1900 */
[----:B------:R-:W-:Y:S02]  /*0650*/  IMAD.WIDE R20, R21, 0x4, R12 ;  /* 0x0000000415147825 */ /* 0x000fe400078e020c */
[----:B------:R-:W3:Y:S04]  /*0660*/  LDG.E R23, desc[UR8][R22.64] ;  /* 0x0000000816177981 */ /* 0x000ee8000c1e1900 */
[----:B------:R-:W3:Y:S01]  /*0670*/  LDG.E R20, desc[UR8][R20.64] ;  /* 0x0000000814147981 */ /* 0x000ee2000c1e1900 */
[----:B----4-:R-:W-:Y:S01]  /*0680*/  FFMA R9, R28, R29, R9 ;  /* 0x0000001d1c097223 */ /* 0x010fe20000000009 */
[----:B------:R-:W-:-:S04]  /*0690*/  UIADD3 UR7, UPT, UPT, UR7, 0x8, URZ ;  /* 0x0000000807077890 */ /* 0x000fc8000fffe0ff */
[----:B------:R-:W-:Y:S01]  /*06a0*/  UISETP.NE.AND UP1, UPT, UR7, URZ, UPT ;  /* 0x000000ff0700728c */ /* 0x000fe2000bf25270 */
[----:B------:R-:W-:Y:S01]  /*06b0*/  IMAD R6, R5, 0x8, R6 ;  /* 0x0000000805067824 */ /* 0x000fe200078e0206 */
[----:B------:R-:W-:Y:S02]  /*06c0*/  LEA R2, R7, R2, 0x3 ;  /* 0x0000000207027211 */ /* 0x000fe400078e18ff */
[----:B------:R-:W-:Y:S02]  /*06d0*/  IADD3 R4, PT, PT, R4, 0x8, RZ ;  /* 0x0000000804047810 */ /* 0x000fe40007ffe0ff */
[----:B------:R-:W-:Y:S01]  /*06e0*/  IADD3 R8, PT, PT, R8, 0x8, RZ ;  /* 0x0000000808087810 */ /* 0x000fe20007ffe0ff */
[----:B-----5:R-:W-:-:S04]  /*06f0*/  FFMA R9, R26, R27, R9 ;  /* 0x0000001b1a097223 */ /* 0x020fc80000000009 */
[----:B--2---:R-:W-:-:S04]  /*0700*/  FFMA R9, R24, R25, R9 ;  /* 0x0000001918097223 */ /* 0x004fc80000000009 */
[----:B---3--:R-:W-:-:S04]  /*0710*/  FFMA R9, R10, R11, R9 ;  /* 0x0000000b0a097223 */ /* 0x008fc80000000009 */
[----:B------:R-:W-:-:S04]  /*0720*/  FFMA R9, R16, R19, R9 ;  /* 0x0000001310097223 */ /* 0x000fc80000000009 */
[----:B------:R-:W-:Y:S01]  /*0730*/  FFMA R25, R20, R23, R9 ;  /* 0x0000001714197223 */ /* 0x000fe20000000009 */
[----:B------:R-:W-:Y:S06]  /*0740*/  BRA.U UP1, `(.L_x_5) ;  /* 0xfffffff9019c7547 */ /* 0x000fec000b83ffff */
.L_x_4:
[----:B------:R-:W-:Y:S05]  /*0750*/  BRA.U !UP0, `(.L_x_3) ;  /* 0x0000000508a07547 */ /* 0x000fea000b800000 */
[----:B------:R-:W-:Y:S02]  /*0760*/  UISETP.GE.U32.AND UP0, UPT, UR6, 0x4, UPT ;  /* 0x000000040600788c */ /* 0x000fe4000bf06070 */
[----:B------:R-:W-:-:S04]  /*0770*/  ULOP3.LUT UR7, UR5, 0x3, URZ, 0xc0, !UPT ;  /* 0x0000000305077892 */ /* 0x000fc8000f8ec0ff */
[----:B------:R-:W-:-:S03]  /*0780*/  UISETP.NE.AND UP1, UPT, UR7, URZ, UPT ;  /* 0x000000ff0700728c */ /* 0x000fc6000bf25270 */
[----:B------:R-:W-:Y:S08]  /*0790*/  BRA.U !UP0, `(.L_x_6) ;  /* 0x0000000108c87547 */ /* 0x000ff0000b800000 */
[----:B------:R-:W3:Y:S08]  /*07a0*/  LDC R14, c[0x0][0x3a8] ;  /* 0x0000ea00ff0e7b82 */ /* 0x000ef00000000800 */
[----:B------:R-:W0:Y:S08]  /*07b0*/  LDC.64 R12, c[0x0][0x388] ;  /* 0x0000e200ff0c7b82 */ /* 0x000e300000000a00 */
[----:B------:R-:W1:Y:S08]  /*07c0*/  LDC R9, c[0x0][0x3b8] ;  /* 0x0000ee00ff097b82 */ /* 0x000e700000000800 */
[----:B------:R-:W2:Y:S01]  /*07d0*/  LDC.64 R4, c[0x0][0x3b0] ;  /* 0x0000ec00ff047b82 */ /* 0x000ea20000000a00 */
[----:B---3--:R-:W-:-:S02]  /*07e0*/  IMAD R2, R14, UR4, R3 ;  /* 0x000000040e027c24 */ /* 0x008fc4000f8e0203 */
[----:B------:R-:W-:-:S05]  /*07f0*/  IMAD R11, R3, R14, UR4 ;  /* 0x00000004030b7e24 */ /* 0x000fca000f8e020e */
[----:B------:R-:W3:Y:S01]  /*0800*/  LDC.64 R6, c[0x0][0x3a0] ;  /* 0x0000e800ff067b82 */ /* 0x000ee20000000a00 */
[----:B0-----:R-:W-:Y:S02]  /*0810*/  ISETP.NE.AND P1, PT, R12, 0x1, PT ;  /* 0x000000010c00780c */ /* 0x001fe40003f25270 */
[----:B------:R-:W-:Y:S02]  /*0820*/  ISETP.NE.AND P0, PT, R13, 0x1, PT ;  /* 0x000000010d00780c */ /* 0x000fe40003f05270 */
[----:B------:R-:W-:Y:S02]  /*0830*/  IADD3 R13, PT, PT, R2, R14, RZ ;  /* 0x0000000e020d7210 */ /* 0x000fe40007ffe0ff */
[----:B------:R-:W-:Y:S01]  /*0840*/  SEL R17, R11, R2, !P1 ;  /* 0x000000020b117207 */ /* 0x000fe20004800000 */
[----:B-1----:R-:W-:Y:S01]  /*0850*/  IMAD R8, R9, UR4, R0 ;  /* 0x0000000409087c24 */ /* 0x002fe2000f8e0200 */
[----:B------:R-:W-:Y:S01]  /*0860*/  IADD3 R12, PT, PT, R13, R14, RZ ;  /* 0x0000000e0d0c7210 */ /* 0x000fe20007ffe0ff */
[----:B------:R-:W-:Y:S01]  /*0870*/  IMAD R10, R0, R9, UR4 ;  /* 0x00000004000a7e24 */ /* 0x000fe2000f8e0209 */
[C---:B------:R-:W-:Y:S01]  /*0880*/  IADD3 R19, PT, PT, R11.reuse, 0x2, RZ ;  /* 0x000000020b137810 */ /* 0x040fe20007ffe0ff */
[C---:B------:R-:W-:Y:S01]  /*0890*/  VIADD R2, R11.reuse, 0x1 ;  /* 0x000000010b027836 */ /* 0x040fe20000000000 */
[----:B------:R-:W-:-:S02]  /*08a0*/  IADD3 R11, PT, PT, R11, 0x3, RZ ;  /* 0x000000030b0b7810 */ /* 0x000fc40007ffe0ff */
[C---:B------:R-:W-:Y:S01]  /*08b0*/  SEL R15, R8.reuse, R10, !P0 ;  /* 0x0000000a080f7207 */ /* 0x040fe20004000000 */
[----:B------:R-:W-:Y:S01]  /*08c0*/  IMAD.IADD R8, R8, 0x1, R9 ;  /* 0x0000000108087824 */ /* 0x000fe200078e0209 */
[----:B------:R-:W-:Y:S02]  /*08d0*/  IADD3 R21, PT, PT, R10, 0x1, RZ ;  /* 0x000000010a157810 */ /* 0x000fe40007ffe0ff */
[----:B------:R-:W-:Y:S02]  /*08e0*/  SEL R13, R2, R13, !P1 ;  /* 0x0000000d020d7207 */ /* 0x000fe40004800000 */
[----:B------:R-:W-:Y:S01]  /*08f0*/  @P1 IADD3 R11, PT, PT, R12, R14, RZ ;  /* 0x0000000e0c0b1210 */ /* 0x000fe20007ffe0ff */
[----:B--2---:R-:W-:Y:S01]  /*0900*/  IMAD.WIDE R14, R15, 0x4, R4 ;  /* 0x000000040f0e7825 */ /* 0x004fe200078e0204 */
[----:B------:R-:W-:Y:S02]  /*0910*/  IADD3 R23, PT, PT, R10, 0x2, RZ ;  /* 0x000000020a177810 */ /* 0x000fe40007ffe0ff */
[C---:B------:R-:W-:Y:S01]  /*0920*/  IADD3 R18, PT, PT, R8.reuse, R9, RZ ;  /* 0x0000000908127210 */ /* 0x040fe20007ffe0ff */
[--C-:B---3--:R-:W-:Y:S01]  /*0930*/  IMAD.WIDE R16, R17, 0x4, R6.reuse ;  /* 0x0000000411107825 */ /* 0x108fe200078e0206 */
[----:B------:R-:W-:Y:S01]  /*0940*/  SEL R21, R8, R21, !P0 ;  /* 0x0000001508157207 */ /* 0x000fe20004000000 */
[----:B------:R-:W2:Y:S01]  /*0950*/  LDG.E R14, desc[UR8][R14.64] ;  /* 0x000000080e0e7981 */ /* 0x000ea2000c1e1900 */
[----:B------:R-:W-:Y:S01]  /*0960*/  SEL R19, R19, R12, !P1 ;  /* 0x0000000c13137207 */ /* 0x000fe20004800000 */
[----:B------:R-:W-:Y:S01]  /*0970*/  IMAD.WIDE R12, R13, 0x4, R6 ;  /* 0x000000040d0c7825 */ /* 0x000fe200078e0206 */
[C---:B------:R-:W-:Y:S01]  /*0980*/  SEL R23, R18.reuse, R23, !P0 ;  /* 0x0000001712177207 */ /* 0x040fe20004000000 */
[----:B------:R0:W2:Y:S01]  /*0990*/  LDG.E R2, desc[UR8][R16.64] ;  /* 0x0000000810027981 */ /* 0x0000a2000c1e1900 */
[----:B------:R-:W-:Y:S01]  /*09a0*/  IADD3 R27, PT, PT, R18, R9, RZ ;  /* 0x00000009121b7210 */ /* 0x000fe20007ffe0ff */
[----:B------:R-:W-:-:S02]  /*09b0*/  IMAD.WIDE R8, R21, 0x4, R4 ;  /* 0x0000000415087825 */ /* 0x000fc400078e0204 */
[----:B------:R-:W3:Y:S02]  /*09c0*/  LDG.E R12, desc[UR8][R12.64] ;  /* 0x000000080c0c7981 */ /* 0x000ee4000c1e1900 */
[----:B------:R-:W-:Y:S02]  /*09d0*/  IMAD.WIDE R18, R19, 0x4, R6 ;  /* 0x0000000413127825 */ /* 0x000fe400078e0206 */
[----:B------:R-:W3:Y:S02]  /*09e0*/  LDG.E R8, desc[UR8][R8.64] ;  /* 0x0000000808087981 */ /* 0x000ee4000c1e1900 */
[----:B------:R-:W-:Y:S02]  /*09f0*/  @P0 VIADD R27, R10, 0x3 ;  /* 0x000000030a1b0836 */ /* 0x000fe40000000000 */
[----:B0-----:R-:W-:Y:S01]  /*0a00*/  IMAD.WIDE R16, R23, 0x4, R4 ;  /* 0x0000000417107825 */ /* 0x001fe200078e0204 */
[----:B------:R-:W4:Y:S03]  /*0a10*/  LDG.E R19, desc[UR8][R18.64] ;  /* 0x0000000812137981 */ /* 0x000f26000c1e1900 */
[----:B------:R-:W-:-:S02]  /*0a20*/  IMAD.WIDE R6, R11, 0x4, R6 ;  /* 0x000000040b067825 */ /* 0x000fc400078e0206 */
[----:B------:R-:W4:Y:S02]  /*0a30*/  LDG.E R16, desc[UR8][R16.64] ;  /* 0x0000000810107981 */ /* 0x000f24000c1e1900 */
[----:B------:R-:W-:Y:S02]  /*0a40*/  IMAD.WIDE R4, R27, 0x4, R4 ;  /* 0x000000041b047825 */ /* 0x000fe400078e0204 */
[----:B------:R-:W5:Y:S04]  /*0a50*/  LDG.E R7, desc[UR8][R6.64] ;  /* 0x0000000806077981 */ /* 0x000f68000c1e1900 */
[----:B------:R-:W5:Y:S01]  /*0a60*/  LDG.E R4, desc[UR8][R4.64] ;  /* 0x0000000804047981 */ /* 0x000f62000c1e1900 */
[----:B------:R-:W-:Y:S01]  /*0a70*/  UIADD3 UR4, UPT, UPT, UR4, 0x4, URZ ;  /* 0x0000000404047890 */ /* 0x000fe2000fffe0ff */
[----:B--2---:R-:W-:-:S04]  /*0a80*/  FFMA R25, R2, R14, R25 ;  /* 0x0000000e02197223 */ /* 0x004fc80000000019 */
[----:B---3--:R-:W-:-:S04]  /*0a90*/  FFMA R12, R12, R8, R25 ;  /* 0x000000080c0c7223 */ /* 0x008fc80000000019 */
[----:B----4-:R-:W-:-:S04]  /*0aa0*/  FFMA R12, R19, R16, R12 ;  /* 0x00000010130c7223 */ /* 0x010fc8000000000c */
[----:B-----5:R-:W-:-:S07]  /*0ab0*/  FFMA R25, R7, R4, R12 ;  /* 0x0000000407197223 */ /* 0x020fce000000000c */
.L_x_6:
[----:B------:R-:W-:Y:S05]  /*0ac0*/  BRA.U !UP1, `(.L_x_3) ;  /* 0x0000000109c47547 */ /* 0x000fea000b800000 */
[----:B------:R-:W-:Y:S02]  /*0ad0*/  UISETP.NE.AND UP0, UPT, UR7, 0x1, UPT ;  /* 0x000000010700788c */ /* 0x000fe4000bf05270 */
[----:B------:R-:W-:-:S04]  /*0ae0*/  ULOP3.LUT UR5, UR5, 0x1, URZ, 0xc0, !UPT ;  /* 0x0000000105057892 */ /* 0x000fc8000f8ec0ff */
[----:B------:R-:W-:-:S03]  /*0af0*/  UISETP.NE.U32.AND UP1, UPT, UR5, 0x1, UPT ;  /* 0x000000010500788c */ /* 0x000fc6000bf25070 */
[----:B------:R-:W-:Y:S08]  /*0b00*/  BRA.U !UP0, `(.L_x_7) ;  /* 0x0000000108707547 */ /* 0x000ff0000b800000 */
[----:B------:R-:W0:Y:S08]  /*0b10*/  LDC.64 R8, c[0x0][0x388] ;  /* 0x0000e200ff087b82 */ /* 0x000e300000000a00 */
[----:B------:R-:W1:Y:S08]  /*0b20*/  LDC R13, c[0x0][0x3b8] ;  /* 0x0000ee00ff0d7b82 */ /* 0x000e700000000800 */
[----:B------:R-:W3:Y:S08]  /*0b30*/  LDC R2, c[0x0][0x3a8] ;  /* 0x0000ea00ff027b82 */ /* 0x000ef00000000800 */
[----:B------:R-:W2:Y:S01]  /*0b40*/  LDC.64 R6, c[0x0][0x3a0] ;  /* 0x0000e800ff067b82 */ /* 0x000ea20000000a00 */
[----:B0-----:R-:W-:-:S02]  /*0b50*/  ISETP.NE.AND P0, PT, R9, 0x1, PT ;  /* 0x000000010900780c */ /* 0x001fc40003f05270 */
[----:B------:R-:W-:-:S05]  /*0b60*/  ISETP.NE.AND P1, PT, R8, 0x1, PT ;  /* 0x000000010800780c */ /* 0x000fca0003f25270 */
[----:B------:R-:W0:Y:S01]  /*0b70*/  LDC.64 R4, c[0x0][0x3b0] ;  /* 0x0000ec00ff047b82 */ /* 0x000e220000000a00 */
[----:B-1----:R-:W-:Y:S02]  /*0b80*/  IMAD R10, R13, UR4, R0 ;  /* 0x000000040d0a7c24 */ /* 0x002fe4000f8e0200 */
[----:B------:R-:W-:-:S03]  /*0b90*/  IMAD R15, R0, R13, UR4 ;  /* 0x00000004000f7e24 */ /* 0x000fc6000f8e020d */
[C---:B------:R-:W-:Y:S01]  /*0ba0*/  IADD3 R19, PT, PT, R10.reuse, R13, RZ ;  /* 0x0000000d0a137210 */ /* 0x040fe20007ffe0ff */
[-C--:B---3--:R-:W-:Y:S01]  /*0bb0*/  IMAD R8, R3, R2.reuse, UR4 ;  /* 0x0000000403087e24 */ /* 0x088fe2000f8e0202 */
[----:B------:R-:W-:Y:S01]  /*0bc0*/  SEL R13, R10, R15, !P0 ;  /* 0x0000000f0a0d7207 */ /* 0x000fe20004000000 */
[----:B------:R-:W-:Y:S01]  /*0bd0*/  IMAD R11, R2, UR4, R3 ;  /* 0x00000004020b7c24 */ /* 0x000fe2000f8e0203 */
[----:B------:R-:W-:Y:S02]  /*0be0*/  @P0 IADD3 R19, PT, PT, R15, 0x1, RZ ;  /* 0x000000010f130810 */ /* 0x000fe40007ffe0ff */
[C---:B------:R-:W-:Y:S02]  /*0bf0*/  IADD3 R17, PT, PT, R8.reuse, 0x1, RZ ;  /* 0x0000000108117810 */ /* 0x040fe40007ffe0ff */
[----:B------:R-:W-:Y:S02]  /*0c00*/  SEL R9, R8, R11, !P1 ;  /* 0x0000000b08097207 */ /* 0x000fe40004800000 */
[----:B------:R-:W-:-:S03]  /*0c10*/  @P1 IADD3 R17, PT, PT, R11, R2, RZ ;  /* 0x000000020b111210 */ /* 0x000fc60007ffe0ff */
[----:B--2---:R-:W-:-:S04]  /*0c20*/  IMAD.WIDE R8, R9, 0x4, R6 ;  /* 0x0000000409087825 */ /* 0x004fc800078e0206 */
[----:B0-----:R-:W-:Y:S02]  /*0c30*/  IMAD.WIDE R10, R13, 0x4, R4 ;  /* 0x000000040d0a7825 */ /* 0x001fe400078e0204 */
[----:B------:R-:W2:Y:S02]  /*0c40*/  LDG.E R8, desc[UR8][R8.64] ;  /* 0x0000000808087981 */ /* 0x000ea4000c1e1900 */
[----:B------:R-:W-:Y:S02]  /*0c50*/  IMAD.WIDE R6, R17, 0x4, R6 ;  /* 0x0000000411067825 */ /* 0x000fe400078e0206 */
[----:B------:R-:W2:Y:S02]  /*0c60*/  LDG.E R10, desc[UR8][R10.64] ;  /* 0x000000080a0a7981 */ /* 0x000ea4000c1e1900 */
[----:B------:R-:W-:Y:S02]  /*0c70*/  IMAD.WIDE R4, R19, 0x4, R4 ;  /* 0x0000000413047825 */ /* 0x000fe400078e0204 */
[----:B------:R-:W3:Y:S04]  /*0c80*/  LDG.E R6, desc[UR8][R6.64] ;  /* 0x0000000806067981 */ /* 0x000ee8000c1e1900 */
[----:B------:R-:W3:Y:S01]  /*0c90*/  LDG.E R4, desc[UR8][R4.64] ;  /* 0x0000000804047981 */ /* 0x000ee2000c1e1900 */
[----:B------:R-:W-:Y:S01]  /*0ca0*/  UIADD3 UR4, UPT, UPT, UR4, 0x2, URZ ;  /* 0x0000000204047890 */ /* 0x000fe2000fffe0ff */
[----:B--2---:R-:W-:-:S04]  /*0cb0*/  FFMA R25, R8, R10, R25 ;  /* 0x0000000a08197223 */ /* 0x004fc80000000019 */
[----:B---3--:R-:W-:-:S07]  /*0cc0*/  FFMA R25, R6, R4, R25 ;  /* 0x0000000406197223 */ /* 0x008fce0000000019 */
.L_x_7:
[----:B------:R-:W-:Y:S05]  /*0cd0*/  BRA.U UP1, `(.L_x_3) ;  /* 0x0000000101407547 */ /* 0x000fea000b800000 */
[----:B------:R-:W0:Y:S08]  /*0ce0*/  LDC.64 R8, c[0x0][0x388] ;  /* 0x0000e200ff087b82 */ /* 0x000e300000000a00 */
[----:B------:R-:W3:Y:S08]  /*0cf0*/  LDC R2, c[0x0][0x3a8] ;  /* 0x0000ea00ff027b82 */ /* 0x000ef00000000800 */
[----:B------:R-:W1:Y:S08]  /*0d00*/  LDC R13, c[0x0][0x3b8] ;  /* 0x0000ee00ff0d7b82 */ /* 0x000e700000000800 */
[----:B------:R-:W2:Y:S01]  /*0d10*/  LDC.64 R4, c[0x0][0x3a0] ;  /* 0x0000e800ff047b82 */ /* 0x000ea20000000a00 */
[----:B0-----:R-:W-:-:S02]  /*0d20*/  ISETP.NE.AND P1, PT, R8, 0x1, PT ;  /* 0x000000010800780c */ /* 0x001fc40003f25270 */
[----:B------:R-:W-:-:S05]  /*0d30*/  ISETP.NE.AND P0, PT, R9, 0x1, PT ;  /* 0x000000010900780c */ /* 0x000fca0003f05270 */
[----:B------:R-:W0:Y:S01]  /*0d40*/  LDC.64 R6, c[0x0][0x3b0] ;  /* 0x0000ec00ff067b82 */ /* 0x000e220000000a00 */
[----:B---3--:R-:W-:-:S05]  /*0d50*/  IMAD R9, R3, R2, UR4 ;  /* 0x0000000403097e24 */ /* 0x008fca000f8e0202 */
[----:B------:R-:W-:Y:S02]  /*0d60*/  @P1 IMAD R9, R2, UR4, R3 ;  /* 0x0000000402091c24 */ /* 0x000fe4000f8e0203 */
[----:B-1----:R-:W-:Y:S02]  /*0d70*/  IMAD R11, R13, UR4, R0 ;  /* 0x000000040d0b7c24 */ /* 0x002fe4000f8e0200 */
[----:B------:R-:W-:Y:S02]  /*0d80*/  @P0 IMAD R11, R0, R13, UR4 ;  /* 0x00000004000b0e24 */ /* 0x000fe4000f8e020d */
[----:B--2---:R-:W-:-:S06]  /*0d90*/  IMAD.WIDE R4, R9, 0x4, R4 ;  /* 0x0000000409047825 */ /* 0x004fcc00078e0204 */
[----:B------:R-:W2:Y:S01]  /*0da0*/  LDG.E R4, desc[UR8][R4.64] ;  /* 0x0000000804047981 */ /* 0x000ea2000c1e1900 */
[----:B0-----:R-:W-:-:S06]  /*0db0*/  IMAD.WIDE R6, R11, 0x4, R6 ;  /* 0x000000040b067825 */ /* 0x001fcc00078e0206 */
[----:B------:R-:W2:Y:S02]  /*0dc0*/  LDG.E R6, desc[UR8][R6.64] ;  /* 0x0000000806067981 */ /* 0x000ea4000c1e1900 */
[----:B--2---:R-:W-:-:S07]  /*0dd0*/  FFMA R25, R4, R6, R25 ;  /* 0x0000000604197223 */ /* 0x004fce0000000019 */
.L_x_3:
[----:B------:R-:W1:Y:S01]  /*0de0*/  LDC R2, c[0x0][0x3c8] ;  /* 0x0000f200ff027b82 */ /* 0x000e620000000800 */
[----:B------:R-:W0:Y:S01]  /*0df0*/  LDCU UR4, c[0x0][0x3bc] ;  /* 0x00007780ff0477ac */ /* 0x000e220008000800 */
[----:B------:R-:W2:Y:S06]  /*0e00*/  LDCU UR5, c[0x0][0x39c] ;  /* 0x00007380ff0577ac */ /* 0x000eac0008000800 */
[----:B------:R-:W4:Y:S01]  /*0e10*/  LDC.64 R4, c[0x0][0x3c0] ;  /* 0x0000f000ff047b82 */ /* 0x000f220000000a00 */
[----:B-1-3--:R-:W-:-:S04]  /*0e20*/  IMAD R3, R0, R2, R3 ;  /* 0x0000000200037224 */ /* 0x00afc800078e0203 */
[----:B----4-:R-:W-:-:S05]  /*0e30*/  IMAD.WIDE R2, R3, 0x4, R4 ;  /* 0x0000000403027825 */ /* 0x010fca00078e0204 */
[----:B------:R-:W0:Y:S02]  /*0e40*/  LDG.E R0, desc[UR8][R2.64] ;  /* 0x0000000802007981 */ /* 0x000e24000c1e1900 */
[----:B0-----:R-:W-:-:S04]  /*0e50*/  FMUL R0, R0, UR4 ;  /* 0x0000000400007c20 */ /* 0x001fc80008400000 */
[----:B--2---:R-:W-:-:S05]  /*0e60*/  FFMA R25, R25, UR5, R0 ;  /* 0x0000000519197c23 */ /* 0x004fca0008000000 */
[----:B------:R-:W-:Y:S01]  /*0e70*/  STG.E desc[UR8][R2.64], R25 ;  /* 0x0000001902007986 */ /* 0x000fe2000c101908 */
[----:B------:R-:W-:Y:S05]  /*0e80*/  EXIT ;  /* 0x000000000000794d */ /* 0x000fea0003800000 */
.L_x_8:
        /* <DEDUP_REMOVED lines=15> */
.L_x_10:


//--------------------- .nv.shared._Z11matrixMul_2ILi16EEvP13cublasContext17cublasOperation_tS2_iiifPKfiS4_ifPfi --------------------------
	.section	.nv.shared._Z11matrixMul_2ILi16EEvP13cublasContext17cublasOperation_tS2_iiifPKfiS4_ifPfi,"aw",@nobits
	.sectionflags	@""
	.align	4
.nv.shared._Z11matrixMul_2ILi16EEvP13cublasContext17cublasOperation_tS2_iiifPKfiS4_ifPfi:
	.zero		3072


//--------------------- .nv.shared.reserved.0     --------------------------
	.section	.nv.shared.reserved.0,"aw",@nobits
	.weak		__nv_reservedSMEM_offset_0_alias
	.size		__nv_reservedSMEM_offset_0_alias, 0, 64
	.other		__nv_reservedSMEM_offset_0_alias,@"STO_CUDA_RESERVED_SHARED STV_DEFAULT"
__nv_reservedSMEM_offset_0_alias:
	.zero		0
	.zero		64


//--------------------- .nv.constant0._Z11matrixMul_2ILi16EEvP13cublasContext17cublasOperation_tS2_iiifPKfiS4_ifPfi --------------------------
	.section	.nv.constant0._Z11matrixMul_2ILi16EEvP13cublasContext17cublasOperation_tS2_iiifPKfiS4_ifPfi,"a",@progbits
	.sectionflags	@""
	.align	4
.nv.constant0._Z11matrixMul_2ILi16EEvP13cublasContext17cublasOperation_tS2_iiifPKfiS4_ifPfi:
	.zero		972


//--------------------- .nv.constant0._Z10matrixMul_P13cublasContext17cublasOperation_tS1_iiifPKfiS3_ifPfi --------------------------
	.section	.nv.constant0._Z10matrixMul_P13cublasContext17cublasOperation_tS1_iiifPKfiS3_ifPfi,"a",@progbits
	.sectionflags	@""
	.align	4
.nv.constant0._Z10matrixMul_P13cublasContext17cublasOperation_tS1_iiifPKfiS3_ifPfi:
	.zero		972


//--------------------- SYMBOLS --------------------------

	.type		.nv.reservedSmem.offset0,@object
	.size		.nv.reservedSmem.offset0,0x4
	.type		.nv.reservedSmem.cap,@object
	.size		.nv.reservedSmem.cap,0x4
